// auto-generated by cutlass_sweep.gemm — config: {"arch": "sm_100", "cluster_m": 2, "cluster_n": 1, "dtype": "e5m2", "dtype_b": "e5m2", "layout": "nt", "stages": 0, "tile_k": 128, "tile_m": 64, "tile_n": 64}
#include "cutlass/cutlass.h"
#include "cutlass/gemm/collective/collective_builder.hpp"
#include "cutlass/gemm/device/gemm_universal_adapter.h"
#include "cutlass/gemm/kernel/gemm_universal.hpp"
#include "cutlass/epilogue/collective/collective_builder.hpp"

using ElemA = cutlass::float_e5m2_t;
using ElemB = cutlass::float_e5m2_t;
using ElemCD = cutlass::float_e5m2_t;
using Acc  = float;
using TileShape    = cute::Shape<cute::_64, cute::_64, cute::_128>;
using ClusterShape = cute::Shape<cute::_2, cute::_1, cute::_1>;

using CollectiveEpilogue = typename cutlass::epilogue::collective::CollectiveBuilder<
    cutlass::arch::Sm100, cutlass::arch::OpClassTensorOp,
    TileShape, ClusterShape,
    cutlass::epilogue::collective::EpilogueTileAuto,
    Acc, Acc,
    ElemCD, cutlass::layout::RowMajor, 128 / cutlass::sizeof_bits<ElemCD>::value,
    ElemCD, cutlass::layout::RowMajor, 128 / cutlass::sizeof_bits<ElemCD>::value,
    cutlass::epilogue::collective::EpilogueScheduleAuto
  >::CollectiveOp;

using CollectiveMainloop = typename cutlass::gemm::collective::CollectiveBuilder<
    cutlass::arch::Sm100, cutlass::arch::OpClassTensorOp,
    ElemA, cutlass::layout::RowMajor, 128 / cutlass::sizeof_bits<ElemA>::value,
    ElemB, cutlass::layout::ColumnMajor, 128 / cutlass::sizeof_bits<ElemB>::value,
    Acc,
    TileShape, ClusterShape,
    cutlass::gemm::collective::StageCountAutoCarveout<static_cast<int>(sizeof(typename CollectiveEpilogue::SharedStorage))>,
    cutlass::gemm::collective::KernelScheduleAuto
  >::CollectiveOp;

using GemmKernel = cutlass::gemm::kernel::GemmUniversal<
    cute::Shape<int,int,int,int>,
    CollectiveMainloop,
    CollectiveEpilogue
>;
using Gemm = cutlass::gemm::device::GemmUniversalAdapter<GemmKernel>;

// Force the device kernel symbol into the cubin without needing a host main.
auto* _anchor = &cutlass::device_kernel<GemmKernel>;


// ===== COMPILED SASS (sm_100a) =====

	.target	sm_100a

	.elftype	@"ET_EXEC"


//--------------------- .note.nv.tkinfo           --------------------------
	.section	.note.nv.tkinfo,"",@"SHT_NOTE"
	.sectionflags	@"SHF_NOTE_NV_TKINFO"
	.tkinfo
        /*0018*/ 	.word	0x00000002
        /*0030*/ 	.string	""
        /*0030*/ 	.string	"ptxas"
        /*0030*/ 	.string	"Cuda compilation tools, release 13.0, V13.0.88"
        /*0030*/ 	.string	"Build cuda_13.0.r13.0/compiler.36424714_0"
        /*0030*/ 	.string	"-arch sm_100a -m 64 "



//--------------------- .note.nv.cuinfo           --------------------------
	.section	.note.nv.cuinfo,"",@"SHT_NOTE"
	.sectionflags	@"SHF_NOTE_NV_CUINFO"
        /*0018*/ 	.short	0x0002
        /*001a*/ 	.short	0x0064
        /*001c*/ 	.short	0x0082
	.zero		2


//--------------------- .nv.info                  --------------------------
	.section	.nv.info,"",@"SHT_CUDA_INFO"
	.align	4


	//----- nvinfo : EIATTR_REGCOUNT
	.align		4
        /*0000*/ 	.byte	0x04, 0x2f
        /*0002*/ 	.short	(.L_19 - .L_18)
	.align		4
.L_18:
        /*0004*/ 	.word	index@(_ZN7cutlass13device_kernelINS_4gemm6kernel13GemmUniversalIN4cute5tupleIJiiiiEEENS1_10collective13CollectiveMmaINS1_35MainloopSm100TmaUmmaWarpSpecializedILi13ELi2ELi4ENS5_IJNS4_1CILi2EEENSA_ILi1EEESC_EEEEENS5_IJNSA_ILi64EEESF_NSA_ILi128EEEEEENS_12float_e5m2_tENS5_IJlSC_lEEESI_SJ_NS4_8TiledMMAINS4_8MMA_AtomIJNS4_10MMA_TraitsINS4_19SM100_MMA_F8F6F4_SSEJSI_SI_fSF_SF_NS4_17integral_constantINS4_4UMMA5MajorELSQ_0EEESR_NSO_INSP_7ScaleInELSS_0EEEST_EEEEEENS4_6LayoutINS5_IJSC_SC_SC_EEENS5_IJNSA_ILi0EEESY_SY_EEEEENS5_IJNS4_10UnderscoreES11_S11_EEEEENS4_13SM90_TMA_LOADENS4_14ComposedLayoutINS4_7SwizzleILi3ELi4ELi3EEENS4_18smem_ptr_flag_bitsILi8EEENSW_INS5_IJNSA_ILi8EEESG_EEENS5_IJSG_SC_EEEEEEEvNS4_8identityENS4_23SM90_TMA_LOAD_MULTICASTES1E_vS1F_EENS_8epilogue10collective18CollectiveEpilogueINS1I_23Sm100TmaWarpSpecializedILi1ELi1ELi32ELb0ELb0EEEJSH_NS5_IJNSW_ISF_SC_EES1N_EEESI_SJ_SI_SJ_NS1I_6fusion15FusionCallbacksIS1M_NS1P_17LinearCombinationISI_fSI_fLNS_15FloatRoundStyleE2EEESH_S1O_JEEENS4_5SM1004TMEM4LOAD26SM100_TMEM_LOAD_16dp32b32xES14_NS15_INS16_ILi2ELi4ELi3EEES19_NSW_INS5_IJS1A_SF_EEENS5_IJSF_SC_EEEEEEENS4_39AutoVectorizingCopyWithAssumedAlignmentILi128EEENS4_14SM90_TMA_STOREES23_S25_S25_EEEvvEEEEvNT_6ParamsE)
        /*0008*/ 	.word	0x00000059


	//----- nvinfo : EIATTR_FRAME_SIZE
	.align		4
.L_19:
        /*000c*/ 	.byte	0x04, 0x11
        /*000e*/ 	.short	(.L_21 - .L_20)
	.align		4
.L_20:
        /*0010*/ 	.word	index@($__internal_2_$__cuda_sm10x_tcgen05_guardrail_trap_unallocated_columns_being_dealloced)
        /*0014*/ 	.word	0x00000000


	//----- nvinfo : EIATTR_FRAME_SIZE
	.align		4
.L_21:
        /*0018*/ 	.byte	0x04, 0x11
        /*001a*/ 	.short	(.L_23 - .L_22)
	.align		4
.L_22:
        /*001c*/ 	.word	index@($__internal_1_$__cuda_sm10x_tcgen05_guardrail_trap_phase_invalid_during_alloc)
        /*0020*/ 	.word	0x00000000


	//----- nvinfo : EIATTR_FRAME_SIZE
	.align		4
.L_23:
        /*0024*/ 	.byte	0x04, 0x11
        /*0026*/ 	.short	(.L_25 - .L_24)
	.align		4
.L_24:
        /*0028*/ 	.word	index@($__internal_0_$__cuda_sm10x_tcgen05_guardrail_trap_col_being_dealloced_not_returned_by_alloc)
        /*002c*/ 	.word	0x00000000


	//----- nvinfo : EIATTR_FRAME_SIZE
	.align		4
.L_25:
        /*0030*/ 	.byte	0x04, 0x11
        /*0032*/ 	.short	(.L_27 - .L_26)
	.align		4
.L_26:
        /*0034*/ 	.word	index@(_ZN7cutlass13device_kernelINS_4gemm6kernel13GemmUniversalIN4cute5tupleIJiiiiEEENS1_10collective13CollectiveMmaINS1_35MainloopSm100TmaUmmaWarpSpecializedILi13ELi2ELi4ENS5_IJNS4_1CILi2EEENSA_ILi1EEESC_EEEEENS5_IJNSA_ILi64EEESF_NSA_ILi128EEEEEENS_12float_e5m2_tENS5_IJlSC_lEEESI_SJ_NS4_8TiledMMAINS4_8MMA_AtomIJNS4_10MMA_TraitsINS4_19SM100_MMA_F8F6F4_SSEJSI_SI_fSF_SF_NS4_17integral_constantINS4_4UMMA5MajorELSQ_0EEESR_NSO_INSP_7ScaleInELSS_0EEEST_EEEEEENS4_6LayoutINS5_IJSC_SC_SC_EEENS5_IJNSA_ILi0EEESY_SY_EEEEENS5_IJNS4_10UnderscoreES11_S11_EEEEENS4_13SM90_TMA_LOADENS4_14ComposedLayoutINS4_7SwizzleILi3ELi4ELi3EEENS4_18smem_ptr_flag_bitsILi8EEENSW_INS5_IJNSA_ILi8EEESG_EEENS5_IJSG_SC_EEEEEEEvNS4_8identityENS4_23SM90_TMA_LOAD_MULTICASTES1E_vS1F_EENS_8epilogue10collective18CollectiveEpilogueINS1I_23Sm100TmaWarpSpecializedILi1ELi1ELi32ELb0ELb0EEEJSH_NS5_IJNSW_ISF_SC_EES1N_EEESI_SJ_SI_SJ_NS1I_6fusion15FusionCallbacksIS1M_NS1P_17LinearCombinationISI_fSI_fLNS_15FloatRoundStyleE2EEESH_S1O_JEEENS4_5SM1004TMEM4LOAD26SM100_TMEM_LOAD_16dp32b32xES14_NS15_INS16_ILi2ELi4ELi3EEES19_NSW_INS5_IJS1A_SF_EEENS5_IJSF_SC_EEEEEEENS4_39AutoVectorizingCopyWithAssumedAlignmentILi128EEENS4_14SM90_TMA_STOREES23_S25_S25_EEEvvEEEEvNT_6ParamsE)
        /*0038*/ 	.word	0x00000000


	//----- nvinfo : EIATTR_MIN_STACK_SIZE
	.align		4
.L_27:
        /*003c*/ 	.byte	0x04, 0x12
        /*003e*/ 	.short	(.L_29 - .L_28)
	.align		4
.L_28:
        /*0040*/ 	.word	index@(_ZN7cutlass13device_kernelINS_4gemm6kernel13GemmUniversalIN4cute5tupleIJiiiiEEENS1_10collective13CollectiveMmaINS1_35MainloopSm100TmaUmmaWarpSpecializedILi13ELi2ELi4ENS5_IJNS4_1CILi2EEENSA_ILi1EEESC_EEEEENS5_IJNSA_ILi64EEESF_NSA_ILi128EEEEEENS_12float_e5m2_tENS5_IJlSC_lEEESI_SJ_NS4_8TiledMMAINS4_8MMA_AtomIJNS4_10MMA_TraitsINS4_19SM100_MMA_F8F6F4_SSEJSI_SI_fSF_SF_NS4_17integral_constantINS4_4UMMA5MajorELSQ_0EEESR_NSO_INSP_7ScaleInELSS_0EEEST_EEEEEENS4_6LayoutINS5_IJSC_SC_SC_EEENS5_IJNSA_ILi0EEESY_SY_EEEEENS5_IJNS4_10UnderscoreES11_S11_EEEEENS4_13SM90_TMA_LOADENS4_14ComposedLayoutINS4_7SwizzleILi3ELi4ELi3EEENS4_18smem_ptr_flag_bitsILi8EEENSW_INS5_IJNSA_ILi8EEESG_EEENS5_IJSG_SC_EEEEEEEvNS4_8identityENS4_23SM90_TMA_LOAD_MULTICASTES1E_vS1F_EENS_8epilogue10collective18CollectiveEpilogueINS1I_23Sm100TmaWarpSpecializedILi1ELi1ELi32ELb0ELb0EEEJSH_NS5_IJNSW_ISF_SC_EES1N_EEESI_SJ_SI_SJ_NS1I_6fusion15FusionCallbacksIS1M_NS1P_17LinearCombinationISI_fSI_fLNS_15FloatRoundStyleE2EEESH_S1O_JEEENS4_5SM1004TMEM4LOAD26SM100_TMEM_LOAD_16dp32b32xES14_NS15_INS16_ILi2ELi4ELi3EEES19_NSW_INS5_IJS1A_SF_EEENS5_IJSF_SC_EEEEEEENS4_39AutoVectorizingCopyWithAssumedAlignmentILi128EEENS4_14SM90_TMA_STOREES23_S25_S25_EEEvvEEEEvNT_6ParamsE)
        /*0044*/ 	.word	0x00000000
.L_29:


//--------------------- .nv.compat                --------------------------
	.section	.nv.compat,"",@"SHT_CUDA_COMPAT_INFO"
	.align	4
        /*0000*/ 	.byte	0x02, 0x09, 0x01, 0x00, 0x02, 0x02, 0x02, 0x00, 0x02, 0x05, 0x05, 0x00, 0x03, 0x07, 0x01, 0x01
        /*0010*/ 	.byte	0x02, 0x03, 0x01, 0x00, 0x02, 0x06, 0x01, 0x00, 0x04, 0x0b, 0x08, 0x00, 0x09, 0x00, 0x00, 0x00
        /*0020*/ 	.byte	0x00, 0x00, 0x00, 0x00


//--------------------- .nv.info._ZN7cutlass13device_kernelINS_4gemm6kernel13GemmUniversalIN4cute5tupleIJiiiiEEENS1_10collective13CollectiveMmaINS1_35MainloopSm100TmaUmmaWarpSpecializedILi13ELi2ELi4ENS5_IJNS4_1CILi2EEENSA_ILi1EEESC_EEEEENS5_IJNSA_ILi64EEESF_NSA_ILi128EEEEEENS_12float_e5m2_tENS5_IJlSC_lEEESI_SJ_NS4_8TiledMMAINS4_8MMA_AtomIJNS4_10MMA_TraitsINS4_19SM100_MMA_F8F6F4_SSEJSI_SI_fSF_SF_NS4_17integral_constantINS4_4UMMA5MajorELSQ_0EEESR_NSO_INSP_7ScaleInELSS_0EEEST_EEEEEENS4_6LayoutINS5_IJSC_SC_SC_EEENS5_IJNSA_ILi0EEESY_SY_EEEEENS5_IJNS4_10UnderscoreES11_S11_EEEEENS4_13SM90_TMA_LOADENS4_14ComposedLayoutINS4_7SwizzleILi3ELi4ELi3EEENS4_18smem_ptr_flag_bitsILi8EEENSW_INS5_IJNSA_ILi8EEESG_EEENS5_IJSG_SC_EEEEEEEvNS4_8identityENS4_23SM90_TMA_LOAD_MULTICASTES1E_vS1F_EENS_8epilogue10collective18CollectiveEpilogueINS1I_23Sm100TmaWarpSpecializedILi1ELi1ELi32ELb0ELb0EEEJSH_NS5_IJNSW_ISF_SC_EES1N_EEESI_SJ_SI_SJ_NS1I_6fusion15FusionCallbacksIS1M_NS1P_17LinearCombinationISI_fSI_fLNS_15FloatRoundStyleE2EEESH_S1O_JEEENS4_5SM1004TMEM4LOAD26SM100_TMEM_LOAD_16dp32b32xES14_NS15_INS16_ILi2ELi4ELi3EEES19_NSW_INS5_IJS1A_SF_EEENS5_IJSF_SC_EEEEEEENS4_39AutoVectorizingCopyWithAssumedAlignmentILi128EEENS4_14SM90_TMA_STOREES23_S25_S25_EEEvvEEEEvNT_6ParamsE --------------------------
	.section	.nv.info._ZN7cutlass13device_kernelINS_4gemm6kernel13GemmUniversalIN4cute5tupleIJiiiiEEENS1_10collective13CollectiveMmaINS1_35MainloopSm100TmaUmmaWarpSpecializedILi13ELi2ELi4ENS5_IJNS4_1CILi2EEENSA_ILi1EEESC_EEEEENS5_IJNSA_ILi64EEESF_NSA_ILi128EEEEEENS_12float_e5m2_tENS5_IJlSC_lEEESI_SJ_NS4_8TiledMMAINS4_8MMA_AtomIJNS4_10MMA_TraitsINS4_19SM100_MMA_F8F6F4_SSEJSI_SI_fSF_SF_NS4_17integral_constantINS4_4UMMA5MajorELSQ_0EEESR_NSO_INSP_7ScaleInELSS_0EEEST_EEEEEENS4_6LayoutINS5_IJSC_SC_SC_EEENS5_IJNSA_ILi0EEESY_SY_EEEEENS5_IJNS4_10UnderscoreES11_S11_EEEEENS4_13SM90_TMA_LOADENS4_14ComposedLayoutINS4_7SwizzleILi3ELi4ELi3EEENS4_18smem_ptr_flag_bitsILi8EEENSW_INS5_IJNSA_ILi8EEESG_EEENS5_IJSG_SC_EEEEEEEvNS4_8identityENS4_23SM90_TMA_LOAD_MULTICASTES1E_vS1F_EENS_8epilogue10collective18CollectiveEpilogueINS1I_23Sm100TmaWarpSpecializedILi1ELi1ELi32ELb0ELb0EEEJSH_NS5_IJNSW_ISF_SC_EES1N_EEESI_SJ_SI_SJ_NS1I_6fusion15FusionCallbacksIS1M_NS1P_17LinearCombinationISI_fSI_fLNS_15FloatRoundStyleE2EEESH_S1O_JEEENS4_5SM1004TMEM4LOAD26SM100_TMEM_LOAD_16dp32b32xES14_NS15_INS16_ILi2ELi4ELi3EEES19_NSW_INS5_IJS1A_SF_EEENS5_IJSF_SC_EEEEEEENS4_39AutoVectorizingCopyWithAssumedAlignmentILi128EEENS4_14SM90_TMA_STOREES23_S25_S25_EEEvvEEEEvNT_6ParamsE,"",@"SHT_CUDA_INFO"
	.sectionflags	@""
	.align	4


	//----- nvinfo : EIATTR_CUDA_API_VERSION
	.align		4
        /*0000*/ 	.byte	0x04, 0x37
        /*0002*/ 	.short	(.L_31 - .L_30)
.L_30:
        /*0004*/ 	.word	0x00000082


	//----- nvinfo : EIATTR_KPARAM_INFO
	.align		4
.L_31:
        /*0008*/ 	.byte	0x04, 0x17
        /*000a*/ 	.short	(.L_33 - .L_32)
.L_32:
        /*000c*/ 	.word	0x00000000
        /*0010*/ 	.short	0x0000
        /*0012*/ 	.short	0x0000
        /*0014*/ 	.byte	0x00, 0xf0, 0x01, 0x20


	//----- nvinfo : EIATTR_AT_ENTRY_FRAGMENTS
	.align		4
.L_33:
        /*0018*/ 	.byte	0x04, 0x4f
        /*001a*/ 	.short	(.L_35 - .L_34)


	//   ....[0]....
.L_34:
        /*001c*/ 	.word	0x00000006


	//----- nvinfo : EIATTR_RESERVED_SMEM_USED
	.align		4
.L_35:
        /*0020*/ 	.byte	0x01, 0x41
	.zero		2


	//----- nvinfo : EIATTR_SPARSE_MMA_MASK
	.align		4
        /*0024*/ 	.byte	0x03, 0x50
        /*0026*/ 	.short	0x0000


	//----- nvinfo : EIATTR_TCGEN05_1CTA_USED
	.align		4
        /*0028*/ 	.byte	0x01, 0x51
	.zero		2


	//----- nvinfo : EIATTR_MAXREG_COUNT
	.align		4
        /*002c*/ 	.byte	0x03, 0x1b
        /*002e*/ 	.short	0x00ff


	//----- nvinfo : EIATTR_NUM_BARRIERS
	.align		4
        /*0030*/ 	.byte	0x02, 0x4c
        /*0032*/ 	.byte	0x07
	.zero		1


	//----- nvinfo : EIATTR_EXTERNS
	.align		4
        /*0034*/ 	.byte	0x04, 0x0f
        /*0036*/ 	.short	(.L_37 - .L_36)


	//   ....[0]....
	.align		4
.L_36:
        /*0038*/ 	.word	index@(__assertfail)


	//----- nvinfo : EIATTR_MERCURY_ISA_VERSION
	.align		4
.L_37:
        /*003c*/ 	.byte	0x03, 0x5f
        /*003e*/ 	.short	0x0101


	//----- nvinfo : EIATTR_INT_WARP_WIDE_INSTR_OFFSETS
	.align		4
        /*0040*/ 	.byte	0x04, 0x31
        /*0042*/ 	.short	(.L_39 - .L_38)


	//   ....[0]....
.L_38:
        /*0044*/ 	.word	0x00004250


	//   ....[1]....
        /*0048*/ 	.word	0x00004280


	//   ....[2]....
        /*004c*/ 	.word	0x000042a0


	//   ....[3]....
        /*0050*/ 	.word	0x00004e80


	//   ....[4]....
        /*0054*/ 	.word	0x00004f30


	//----- nvinfo : EIATTR_COOP_GROUP_MASK_REGIDS
	.align		4
.L_39:
        /*0058*/ 	.byte	0x04, 0x29
        /*005a*/ 	.short	(.L_41 - .L_40)


	//   ....[0]....
.L_40:
        /*005c*/ 	.word	0xffffffff


	//   ....[1]....
        /*0060*/ 	.word	0xffffffff


	//   ....[2]....
        /*0064*/ 	.word	0xffffffff


	//   ....[3]....
        /*0068*/ 	.word	0xffffffff


	//   ....[4]....
        /*006c*/ 	.word	0xffffffff


	//   ....[5]....
        /*0070*/ 	.word	0xffffffff


	//   ....[6]....
        /*0074*/ 	.word	0xffffffff


	//   ....[7]....
        /*0078*/ 	.word	0xffffffff


	//   ....[8]....
        /*007c*/ 	.word	0xffffffff


	//   ....[9]....
        /*0080*/ 	.word	0xffffffff


	//   ....[10]....
        /*0084*/ 	.word	0xffffffff


	//   ....[11]....
        /*0088*/ 	.word	0xffffffff


	//   ....[12]....
        /*008c*/ 	.word	0xffffffff


	//   ....[13]....
        /*0090*/ 	.word	0xffffffff


	//----- nvinfo : EIATTR_COOP_GROUP_INSTR_OFFSETS
	.align		4
.L_41:
        /*0094*/ 	.byte	0x04, 0x28
        /*0096*/ 	.short	(.L_43 - .L_42)


	//   ....[0]....
.L_42:
        /*0098*/ 	.word	0x00000080


	//   ....[1]....
        /*009c*/ 	.word	0x000004e0


	//   ....[2]....
        /*00a0*/ 	.word	0x000007c0


	//   ....[3]....
        /*00a4*/ 	.word	0x00000900


	//   ....[4]....
        /*00a8*/ 	.word	0x00000a00


	//   ....[5]....
        /*00ac*/ 	.word	0x00000b70


	//   ....[6]....
        /*00b0*/ 	.word	0x00000d10


	//   ....[7]....
        /*00b4*/ 	.word	0x00000ed0


	//   ....[8]....
        /*00b8*/ 	.word	0x00002090


	//   ....[9]....
        /*00bc*/ 	.word	0x00003440


	//   ....[10]....
        /*00c0*/ 	.word	0x00003650


	//   ....[11]....
        /*00c4*/ 	.word	0x00003680


	//   ....[12]....
        /*00c8*/ 	.word	0x00004130


	//   ....[13]....
        /*00cc*/ 	.word	0x00004360


	//----- nvinfo : EIATTR_VRC_CTA_INIT_COUNT
	.align		4
.L_43:
        /*00d0*/ 	.byte	0x02, 0x4a
        /*00d2*/ 	.byte	0x80
	.zero		1


	//----- nvinfo : EIATTR_SYSCALL_OFFSETS
	.align		4
        /*00d4*/ 	.byte	0x04, 0x46
        /*00d6*/ 	.short	(.L_45 - .L_44)


	//   ....[0]....
.L_44:
        /*00d8*/ 	.word	0x00005aa0


	//   ....[1]....
        /*00dc*/ 	.word	0x00005be0


	//   ....[2]....
        /*00e0*/ 	.word	0x00006360


	//----- nvinfo : EIATTR_MBARRIER_INSTR_OFFSETS
	.align		4
.L_45:
        /*00e4*/ 	.byte	0x04, 0x39
        /*00e6*/ 	.short	(.L_47 - .L_46)


	//   ....[0]....
.L_46:
        /*00e8*/ 	.word	0x00000600
        /*00ec*/ 	.word	0x000000ff
        /*00f0*/ 	.word	0x00000000
        /*00f4*/ 	.short	0x0100
        /*00f6*/ 	.byte	0x04
	.zero		1


	//   ....[1]....
        /*00f8*/ 	.word	0x00000610
        /*00fc*/ 	.word	0x000000ff
        /*0100*/ 	.word	0x00000068
        /*0104*/ 	.short	0x0100
        /*0106*/ 	.byte	0x04
	.zero		1


	//   ....[2]....
        /*0108*/ 	.word	0x00000620
        /*010c*/ 	.word	0x000000ff
        /*0110*/ 	.word	0x00000008
        /*0114*/ 	.short	0x0100
        /*0116*/ 	.byte	0x04
	.zero		1


	//   ....[3]....
        /*0118*/ 	.word	0x00000630
        /*011c*/ 	.word	0x000000ff
        /*0120*/ 	.word	0x00000070
        /*0124*/ 	.short	0x0100
        /*0126*/ 	.byte	0x04
	.zero		1


	//   ....[4]....
        /*0128*/ 	.word	0x00000640
        /*012c*/ 	.word	0x000000ff
        /*0130*/ 	.word	0x00000010
        /*0134*/ 	.short	0x0100
        /*0136*/ 	.byte	0x04
	.zero		1


	//   ....[5]....
        /*0138*/ 	.word	0x00000650
        /*013c*/ 	.word	0x000000ff
        /*0140*/ 	.word	0x00000078
        /*0144*/ 	.short	0x0100
        /*0146*/ 	.byte	0x04
	.zero		1


	//   ....[6]....
        /*0148*/ 	.word	0x00000660
        /*014c*/ 	.word	0x000000ff
        /*0150*/ 	.word	0x00000018
        /*0154*/ 	.short	0x0100
        /*0156*/ 	.byte	0x04
	.zero		1


	//   ....[7]....
        /*0158*/ 	.word	0x00000670
        /*015c*/ 	.word	0x000000ff
        /*0160*/ 	.word	0x00000080
        /*0164*/ 	.short	0x0100
        /*0166*/ 	.byte	0x04
	.zero		1


	//   ....[8]....
        /*0168*/ 	.word	0x00000680
        /*016c*/ 	.word	0x000000ff
        /*0170*/ 	.word	0x00000020
        /*0174*/ 	.short	0x0100
        /*0176*/ 	.byte	0x04
	.zero		1


	//   ....[9]....
        /*0178*/ 	.word	0x00000690
        /*017c*/ 	.word	0x000000ff
        /*0180*/ 	.word	0x00000088
        /*0184*/ 	.short	0x0100
        /*0186*/ 	.byte	0x04
	.zero		1


	//   ....[10]....
        /*0188*/ 	.word	0x000006a0
        /*018c*/ 	.word	0x000000ff
        /*0190*/ 	.word	0x00000028
        /*0194*/ 	.short	0x0100
        /*0196*/ 	.byte	0x04
	.zero		1


	//   ....[11]....
        /*0198*/ 	.word	0x000006b0
        /*019c*/ 	.word	0x000000ff
        /*01a0*/ 	.word	0x00000090
        /*01a4*/ 	.short	0x0100
        /*01a6*/ 	.byte	0x04
	.zero		1


	//   ....[12]....
        /*01a8*/ 	.word	0x000006c0
        /*01ac*/ 	.word	0x000000ff
        /*01b0*/ 	.word	0x00000030
        /*01b4*/ 	.short	0x0100
        /*01b6*/ 	.byte	0x04
	.zero		1


	//   ....[13]....
        /*01b8*/ 	.word	0x000006d0
        /*01bc*/ 	.word	0x000000ff
        /*01c0*/ 	.word	0x00000098
        /*01c4*/ 	.short	0x0100
        /*01c6*/ 	.byte	0x04
	.zero		1


	//   ....[14]....
        /*01c8*/ 	.word	0x000006e0
        /*01cc*/ 	.word	0x000000ff
        /*01d0*/ 	.word	0x00000038
        /*01d4*/ 	.short	0x0100
        /*01d6*/ 	.byte	0x04
	.zero		1


	//   ....[15]....
        /*01d8*/ 	.word	0x000006f0
        /*01dc*/ 	.word	0x000000ff
        /*01e0*/ 	.word	0x000000a0
        /*01e4*/ 	.short	0x0100
        /*01e6*/ 	.byte	0x04
	.zero		1


	//   ....[16]....
        /*01e8*/ 	.word	0x00000700
        /*01ec*/ 	.word	0x000000ff
        /*01f0*/ 	.word	0x00000040
        /*01f4*/ 	.short	0x0100
        /*01f6*/ 	.byte	0x04
	.zero		1


	//   ....[17]....
        /*01f8*/ 	.word	0x00000710
        /*01fc*/ 	.word	0x000000ff
        /*0200*/ 	.word	0x000000a8
        /*0204*/ 	.short	0x0100
        /*0206*/ 	.byte	0x04
	.zero		1


	//   ....[18]....
        /*0208*/ 	.word	0x00000720
        /*020c*/ 	.word	0x000000ff
        /*0210*/ 	.word	0x00000048
        /*0214*/ 	.short	0x0100
        /*0216*/ 	.byte	0x04
	.zero		1


	//   ....[19]....
        /*0218*/ 	.word	0x00000730
        /*021c*/ 	.word	0x000000ff
        /*0220*/ 	.word	0x000000b0
        /*0224*/ 	.short	0x0100
        /*0226*/ 	.byte	0x04
	.zero		1


	//   ....[20]....
        /*0228*/ 	.word	0x00000740
        /*022c*/ 	.word	0x000000ff
        /*0230*/ 	.word	0x00000050
        /*0234*/ 	.short	0x0100
        /*0236*/ 	.byte	0x04
	.zero		1


	//   ....[21]....
        /*0238*/ 	.word	0x00000750
        /*023c*/ 	.word	0x000000ff
        /*0240*/ 	.word	0x000000b8
        /*0244*/ 	.short	0x0100
        /*0246*/ 	.byte	0x04
	.zero		1


	//   ....[22]....
        /*0248*/ 	.word	0x00000760
        /*024c*/ 	.word	0x000000ff
        /*0250*/ 	.word	0x00000058
        /*0254*/ 	.short	0x0100
        /*0256*/ 	.byte	0x04
	.zero		1


	//   ....[23]....
        /*0258*/ 	.word	0x00000770
        /*025c*/ 	.word	0x000000ff
        /*0260*/ 	.word	0x000000c0
        /*0264*/ 	.short	0x0100
        /*0266*/ 	.byte	0x04
	.zero		1


	//   ....[24]....
        /*0268*/ 	.word	0x00000780
        /*026c*/ 	.word	0x000000ff
        /*0270*/ 	.word	0x00000060
        /*0274*/ 	.short	0x0100
        /*0276*/ 	.byte	0x04
	.zero		1


	//   ....[25]....
        /*0278*/ 	.word	0x00000790
        /*027c*/ 	.word	0x000000ff
        /*0280*/ 	.word	0x000000c8
        /*0284*/ 	.short	0x0100
        /*0286*/ 	.byte	0x04
	.zero		1


	//   ....[26]....
        /*0288*/ 	.word	0x000008d0
        /*028c*/ 	.word	0x000000ff
        /*0290*/ 	.word	0x000000d0
        /*0294*/ 	.short	0x0100
        /*0296*/ 	.byte	0x04
	.zero		1


	//   ....[27]....
        /*0298*/ 	.word	0x000008e0
        /*029c*/ 	.word	0x000000ff
        /*02a0*/ 	.word	0x000000d8
        /*02a4*/ 	.short	0x0100
        /*02a6*/ 	.byte	0x04
	.zero		1


	//   ....[28]....
        /*02a8*/ 	.word	0x000009d0
        /*02ac*/ 	.word	0x000000ff
        /*02b0*/ 	.word	0x000000e0
        /*02b4*/ 	.short	0x0100
        /*02b6*/ 	.byte	0x06
	.zero		1


	//   ....[29]....
        /*02b8*/ 	.word	0x000009e0
        /*02bc*/ 	.word	0x000000ff
        /*02c0*/ 	.word	0x000000e8
        /*02c4*/ 	.short	0x0100
        /*02c6*/ 	.byte	0x06
	.zero		1


	//   ....[30]....
        /*02c8*/ 	.word	0x00000b20
        /*02cc*/ 	.word	0x000000ff
        /*02d0*/ 	.word	0x000000f0
        /*02d4*/ 	.short	0x0100
        /*02d6*/ 	.byte	0x06
	.zero		1


	//   ....[31]....
        /*02d8*/ 	.word	0x00000b30
        /*02dc*/ 	.word	0x000000ff
        /*02e0*/ 	.word	0x00000100
        /*02e4*/ 	.short	0x0100
        /*02e6*/ 	.byte	0x06
	.zero		1


	//   ....[32]....
        /*02e8*/ 	.word	0x00000b40
        /*02ec*/ 	.word	0x000000ff
        /*02f0*/ 	.word	0x000000f8
        /*02f4*/ 	.short	0x0100
        /*02f6*/ 	.byte	0x06
	.zero		1


	//   ....[33]....
        /*02f8*/ 	.word	0x00000b50
        /*02fc*/ 	.word	0x000000ff
        /*0300*/ 	.word	0x00000108
        /*0304*/ 	.short	0x0100
        /*0306*/ 	.byte	0x06
	.zero		1


	//   ....[34]....
        /*0308*/ 	.word	0x00000c80
        /*030c*/ 	.word	0x000000ff
        /*0310*/ 	.word	0x00000110
        /*0314*/ 	.short	0x0100
        /*0316*/ 	.byte	0x04
	.zero		1


	//   ....[35]....
        /*0318*/ 	.word	0x00000c90
        /*031c*/ 	.word	0x000000ff
        /*0320*/ 	.word	0x00000130
        /*0324*/ 	.short	0x0100
        /*0326*/ 	.byte	0x04
	.zero		1


	//   ....[36]....
        /*0328*/ 	.word	0x00000ca0
        /*032c*/ 	.word	0x000000ff
        /*0330*/ 	.word	0x00000118
        /*0334*/ 	.short	0x0100
        /*0336*/ 	.byte	0x04
	.zero		1


	//   ....[37]....
        /*0338*/ 	.word	0x00000cb0
        /*033c*/ 	.word	0x000000ff
        /*0340*/ 	.word	0x00000138
        /*0344*/ 	.short	0x0100
        /*0346*/ 	.byte	0x04
	.zero		1


	//   ....[38]....
        /*0348*/ 	.word	0x00000cc0
        /*034c*/ 	.word	0x000000ff
        /*0350*/ 	.word	0x00000120
        /*0354*/ 	.short	0x0100
        /*0356*/ 	.byte	0x04
	.zero		1


	//   ....[39]....
        /*0358*/ 	.word	0x00000cd0
        /*035c*/ 	.word	0x000000ff
        /*0360*/ 	.word	0x00000140
        /*0364*/ 	.short	0x0100
        /*0366*/ 	.byte	0x04
	.zero		1


	//   ....[40]....
        /*0368*/ 	.word	0x00000ce0
        /*036c*/ 	.word	0x000000ff
        /*0370*/ 	.word	0x00000128
        /*0374*/ 	.short	0x0100
        /*0376*/ 	.byte	0x04
	.zero		1


	//   ....[41]....
        /*0378*/ 	.word	0x00000cf0
        /*037c*/ 	.word	0x000000ff
        /*0380*/ 	.word	0x00000148
        /*0384*/ 	.short	0x0100
        /*0386*/ 	.byte	0x04
	.zero		1


	//   ....[42]....
        /*0388*/ 	.word	0x00000de0
        /*038c*/ 	.word	0x000000ff
        /*0390*/ 	.word	0x00000150
        /*0394*/ 	.short	0x0100
        /*0396*/ 	.byte	0x04
	.zero		1


	//   ....[43]....
        /*0398*/ 	.word	0x00000df0
        /*039c*/ 	.word	0x000000ff
        /*03a0*/ 	.word	0x00000160
        /*03a4*/ 	.short	0x0100
        /*03a6*/ 	.byte	0x04
	.zero		1


	//   ....[44]....
        /*03a8*/ 	.word	0x00000e00
        /*03ac*/ 	.word	0x000000ff
        /*03b0*/ 	.word	0x00000158
        /*03b4*/ 	.short	0x0100
        /*03b6*/ 	.byte	0x04
	.zero		1


	//   ....[45]....
        /*03b8*/ 	.word	0x00000e10
        /*03bc*/ 	.word	0x000000ff
        /*03c0*/ 	.word	0x00000168
        /*03c4*/ 	.short	0x0100
        /*03c6*/ 	.byte	0x04
	.zero		1


	//   ....[46]....
        /*03c8*/ 	.word	0x00001910
        /*03cc*/ 	.word	0x00000000
        /*03d0*/ 	.word	0x00000160
        /*03d4*/ 	.short	0x010a
        /*03d6*/ 	.byte	0xff
	.zero		1


	//   ....[47]....
        /*03d8*/ 	.word	0x00001940
        /*03dc*/ 	.word	0x00000000
        /*03e0*/ 	.word	0x00000150
        /*03e4*/ 	.short	0x0101
        /*03e6*/ 	.byte	0xff
	.zero		1


	//   ....[48]....
        /*03e8*/ 	.word	0x00001a10
        /*03ec*/ 	.word	0x000000ff
        /*03f0*/ 	.word	0x00000068
        /*03f4*/ 	.short	0x010a
        /*03f6*/ 	.byte	0x04
	.zero		1


	//   ....[49]....
        /*03f8*/ 	.word	0x00001a90
        /*03fc*/ 	.word	0x000000ff
        /*0400*/ 	.word	0x00000068
        /*0404*/ 	.short	0x010a
        /*0406*/ 	.byte	0x21
	.zero		1


	//   ....[50]....
        /*0408*/ 	.word	0x00001c20
        /*040c*/ 	.word	0x000000ff
        /*0410*/ 	.word	0x00000068
        /*0414*/ 	.short	0x010a
        /*0416*/ 	.byte	0x08
	.zero		1


	//   ....[51]....
        /*0418*/ 	.word	0x00001d40
        /*041c*/ 	.word	0x000000ff
        /*0420*/ 	.word	0x000000e8
        /*0424*/ 	.short	0x0101
        /*0426*/ 	.byte	0x06
	.zero		1


	//   ....[52]....
        /*0428*/ 	.word	0x00001d60
        /*042c*/ 	.word	0x000000ff
        /*0430*/ 	.word	0x00000068
        /*0434*/ 	.short	0x010a
        /*0436*/ 	.byte	0x04
	.zero		1


	//   ....[53]....
        /*0438*/ 	.word	0x00001de0
        /*043c*/ 	.word	0x000000ff
        /*0440*/ 	.word	0x00000068
        /*0444*/ 	.short	0x010a
        /*0446*/ 	.byte	0x11
	.zero		1


	//   ....[54]....
        /*0448*/ 	.word	0x00001ff0
        /*044c*/ 	.word	0x000000ff
        /*0450*/ 	.word	0x00000068
        /*0454*/ 	.short	0x010a
        /*0456*/ 	.byte	0x07
	.zero		1


	//   ....[55]....
        /*0458*/ 	.word	0x000020c0
        /*045c*/ 	.word	0x00000003
        /*0460*/ 	.word	0x000000f0
        /*0464*/ 	.short	0x010a
        /*0466*/ 	.byte	0xff
	.zero		1


	//   ....[56]....
        /*0468*/ 	.word	0x00002210
        /*046c*/ 	.word	0x00000000
        /*0470*/ 	.word	0x00000000
        /*0474*/ 	.short	0x0101
        /*0476*/ 	.byte	0xff
	.zero		1


	//   ....[57]....
        /*0478*/ 	.word	0x000027b0
        /*047c*/ 	.word	0x000000ff
        /*0480*/ 	.word	0x00000000
        /*0484*/ 	.short	0x010a
        /*0486*/ 	.byte	0x04
	.zero		1


	//   ....[58]....
        /*0488*/ 	.word	0x00002840
        /*048c*/ 	.word	0x000000ff
        /*0490*/ 	.word	0x00000000
        /*0494*/ 	.short	0x010a
        /*0496*/ 	.byte	0x05
	.zero		1


	//   ....[59]....
        /*0498*/ 	.word	0x000028d0
        /*049c*/ 	.word	0x000000ff
        /*04a0*/ 	.word	0x00000000
        /*04a4*/ 	.short	0x010a
        /*04a6*/ 	.byte	0x05
	.zero		1


	//   ....[60]....
        /*04a8*/ 	.word	0x00002960
        /*04ac*/ 	.word	0x000000ff
        /*04b0*/ 	.word	0x00000000
        /*04b4*/ 	.short	0x010a
        /*04b6*/ 	.byte	0x05
	.zero		1


	//   ....[61]....
        /*04b8*/ 	.word	0x000029f0
        /*04bc*/ 	.word	0x000000ff
        /*04c0*/ 	.word	0x00000000
        /*04c4*/ 	.short	0x010a
        /*04c6*/ 	.byte	0x05
	.zero		1


	//   ....[62]....
        /*04c8*/ 	.word	0x00002a80
        /*04cc*/ 	.word	0x000000ff
        /*04d0*/ 	.word	0x00000000
        /*04d4*/ 	.short	0x010a
        /*04d6*/ 	.byte	0x05
	.zero		1


	//   ....[63]....
        /*04d8*/ 	.word	0x00002b10
        /*04dc*/ 	.word	0x000000ff
        /*04e0*/ 	.word	0x00000000
        /*04e4*/ 	.short	0x010a
        /*04e6*/ 	.byte	0x05
	.zero		1


	//   ....[64]....
        /*04e8*/ 	.word	0x00002ba0
        /*04ec*/ 	.word	0x000000ff
        /*04f0*/ 	.word	0x00000000
        /*04f4*/ 	.short	0x010a
        /*04f6*/ 	.byte	0x05
	.zero		1


	//   ....[65]....
        /*04f8*/ 	.word	0x00002c30
        /*04fc*/ 	.word	0x000000ff
        /*0500*/ 	.word	0x00000000
        /*0504*/ 	.short	0x010a
        /*0506*/ 	.byte	0x05
	.zero		1


	//   ....[66]....
        /*0508*/ 	.word	0x00002cc0
        /*050c*/ 	.word	0x000000ff
        /*0510*/ 	.word	0x00000000
        /*0514*/ 	.short	0x010a
        /*0516*/ 	.byte	0x05
	.zero		1


	//   ....[67]....
        /*0518*/ 	.word	0x00002d50
        /*051c*/ 	.word	0x000000ff
        /*0520*/ 	.word	0x00000000
        /*0524*/ 	.short	0x010a
        /*0526*/ 	.byte	0x05
	.zero		1


	//   ....[68]....
        /*0528*/ 	.word	0x00002de0
        /*052c*/ 	.word	0x000000ff
        /*0530*/ 	.word	0x00000000
        /*0534*/ 	.short	0x010a
        /*0536*/ 	.byte	0x05
	.zero		1


	//   ....[69]....
        /*0538*/ 	.word	0x00002e80
        /*053c*/ 	.word	0x00000000
        /*0540*/ 	.word	0x00000000
        /*0544*/ 	.short	0x010a
        /*0546*/ 	.byte	0xff
	.zero		1


	//   ....[70]....
        /*0548*/ 	.word	0x00002fa0
        /*054c*/ 	.word	0x00000002
        /*0550*/ 	.word	0x00000150
        /*0554*/ 	.short	0x010a
        /*0556*/ 	.byte	0xff
	.zero		1


	//   ....[71]....
        /*0558*/ 	.word	0x00003010
        /*055c*/ 	.word	0x00000002
        /*0560*/ 	.word	0x00000000
        /*0564*/ 	.short	0x0101
        /*0566*/ 	.byte	0xff
	.zero		1


	//   ....[72]....
        /*0568*/ 	.word	0x00003030
        /*056c*/ 	.word	0x000000ff
        /*0570*/ 	.word	0x00000100
        /*0574*/ 	.short	0x010a
        /*0576*/ 	.byte	0x04
	.zero		1


	//   ....[73]....
        /*0578*/ 	.word	0x00003150
        /*057c*/ 	.word	0x00000002
        /*0580*/ 	.word	0x000000f0
        /*0584*/ 	.short	0x010a
        /*0586*/ 	.byte	0xff
	.zero		1


	//   ....[74]....
        /*0588*/ 	.word	0x00003250
        /*058c*/ 	.word	0x00000002
        /*0590*/ 	.word	0x00000000
        /*0594*/ 	.short	0x0101
        /*0596*/ 	.byte	0xff
	.zero		1


	//   ....[75]....
        /*0598*/ 	.word	0x000032e0
        /*059c*/ 	.word	0x000000ff
        /*05a0*/ 	.word	0x00000100
        /*05a4*/ 	.short	0x0106
        /*05a6*/ 	.byte	0x04
	.zero		1


	//   ....[76]....
        /*05a8*/ 	.word	0x00003300
        /*05ac*/ 	.word	0x000000ff
        /*05b0*/ 	.word	0x00000100
        /*05b4*/ 	.short	0x010a
        /*05b6*/ 	.byte	0x04
	.zero		1


	//   ....[77]....
        /*05b8*/ 	.word	0x00003390
        /*05bc*/ 	.word	0x000000ff
        /*05c0*/ 	.word	0x00000100
        /*05c4*/ 	.short	0x0106
        /*05c6*/ 	.byte	0x07
	.zero		1


	//   ....[78]....
        /*05c8*/ 	.word	0x000033d0
        /*05cc*/ 	.word	0x00000000
        /*05d0*/ 	.word	0x00000100
        /*05d4*/ 	.short	0x010a
        /*05d6*/ 	.byte	0xff
	.zero		1


	//   ....[79]....
        /*05d8*/ 	.word	0x00003920
        /*05dc*/ 	.word	0x00000000
        /*05e0*/ 	.word	0x000000f0
        /*05e4*/ 	.short	0x010a
        /*05e6*/ 	.byte	0xff
	.zero		1


	//   ....[80]....
        /*05e8*/ 	.word	0x00003a20
        /*05ec*/ 	.word	0x00000003
        /*05f0*/ 	.word	0x00000000
        /*05f4*/ 	.short	0x0101
        /*05f6*/ 	.byte	0xff
	.zero		1


	//   ....[81]....
        /*05f8*/ 	.word	0x00003a30
        /*05fc*/ 	.word	0x000000ff
        /*0600*/ 	.word	0x00000000
        /*0604*/ 	.short	0x010a
        /*0606*/ 	.byte	0x04
	.zero		1


	//   ....[82]....
        /*0608*/ 	.word	0x00003ab0
        /*060c*/ 	.word	0x000000ff
        /*0610*/ 	.word	0x00000130
        /*0614*/ 	.short	0x010a
        /*0616*/ 	.byte	0x1f
	.zero		1


	//   ....[83]....
        /*0618*/ 	.word	0x00003b90
        /*061c*/ 	.word	0x000000ff
        /*0620*/ 	.word	0x00000000
        /*0624*/ 	.short	0x010a
        /*0626*/ 	.byte	0x05
	.zero		1


	//   ....[84]....
        /*0628*/ 	.word	0x00003cd0
        /*062c*/ 	.word	0x000000ff
        /*0630*/ 	.word	0x00000000
        /*0634*/ 	.short	0x010a
        /*0636*/ 	.byte	0x04
	.zero		1


	//   ....[85]....
        /*0638*/ 	.word	0x00003f60
        /*063c*/ 	.word	0x000000ff
        /*0640*/ 	.word	0x00000000
        /*0644*/ 	.short	0x010a
        /*0646*/ 	.byte	0x04
	.zero		1


	//   ....[86]....
        /*0648*/ 	.word	0x00003ff0
        /*064c*/ 	.word	0x000000ff
        /*0650*/ 	.word	0x00000000
        /*0654*/ 	.short	0x010a
        /*0656*/ 	.byte	0x05
	.zero		1


	//   ....[87]....
        /*0658*/ 	.word	0x00004080
        /*065c*/ 	.word	0x000000ff
        /*0660*/ 	.word	0x00000000
        /*0664*/ 	.short	0x010a
        /*0666*/ 	.byte	0x05
	.zero		1


	//   ....[88]....
        /*0668*/ 	.word	0x00004110
        /*066c*/ 	.word	0x000000ff
        /*0670*/ 	.word	0x00000000
        /*0674*/ 	.short	0x010a
        /*0676*/ 	.byte	0x04
	.zero		1


	//   ....[89]....
        /*0678*/ 	.word	0x00004600
        /*067c*/ 	.word	0x00000003
        /*0680*/ 	.word	0x000000f0
        /*0684*/ 	.short	0x010a
        /*0686*/ 	.byte	0xff
	.zero		1


	//   ....[90]....
        /*0688*/ 	.word	0x00004770
        /*068c*/ 	.word	0x00000000
        /*0690*/ 	.word	0x00000000
        /*0694*/ 	.short	0x0101
        /*0696*/ 	.byte	0xff
	.zero		1


	//   ....[91]....
        /*0698*/ 	.word	0x00004c30
        /*069c*/ 	.word	0x000000ff
        /*06a0*/ 	.word	0x000000e8
        /*06a4*/ 	.short	0x010a
        /*06a6*/ 	.byte	0x11
	.zero		1


	//   ....[92]....
        /*06a8*/ 	.word	0x00004dc0
        /*06ac*/ 	.word	0x000000ff
        /*06b0*/ 	.word	0x000000d8
        /*06b4*/ 	.short	0x010a
        /*06b6*/ 	.byte	0x11
	.zero		1


	//   ....[93]....
        /*06b8*/ 	.word	0x00004fd0
        /*06bc*/ 	.word	0x000000ff
        /*06c0*/ 	.word	0x000000d0
        /*06c4*/ 	.short	0x010b
        /*06c6*/ 	.byte	0x11
	.zero		1


	//   ....[94]....
        /*06c8*/ 	.word	0x00004fe0
        /*06cc*/ 	.word	0x000000ff
        /*06d0*/ 	.word	0x00000000
        /*06d4*/ 	.short	0x0101
        /*06d6*/ 	.byte	0x30
	.zero		1


	//   ....[95]....
        /*06d8*/ 	.word	0x00005020
        /*06dc*/ 	.word	0x00000000
        /*06e0*/ 	.word	0x000000d8
        /*06e4*/ 	.short	0x010a
        /*06e6*/ 	.byte	0xff
	.zero		1


	//   ....[96]....
        /*06e8*/ 	.word	0x00005360
        /*06ec*/ 	.word	0x00000003
        /*06f0*/ 	.word	0x000000f0
        /*06f4*/ 	.short	0x010a
        /*06f6*/ 	.byte	0xff
	.zero		1


	//   ....[97]....
        /*06f8*/ 	.word	0x000054e0
        /*06fc*/ 	.word	0x00000000
        /*0700*/ 	.word	0x00000000
        /*0704*/ 	.short	0x0101
        /*0706*/ 	.byte	0xff
	.zero		1


	//   ....[98]....
        /*0708*/ 	.word	0x00005f40
        /*070c*/ 	.word	0x000000ff
        /*0710*/ 	.word	0x000000d0
        /*0714*/ 	.short	0x010a
        /*0716*/ 	.byte	0x2c
	.zero		1


	//   ....[99]....
        /*0718*/ 	.word	0x00005f50
        /*071c*/ 	.word	0x00000016
        /*0720*/ 	.word	0x00000110
        /*0724*/ 	.short	0x010a
        /*0726*/ 	.byte	0xff
	.zero		1


	//   ....[100]....
        /*0728*/ 	.word	0x00006100
        /*072c*/ 	.word	0x000000ff
        /*0730*/ 	.word	0x000000d0
        /*0734*/ 	.short	0x010a
        /*0736*/ 	.byte	0x2c
	.zero		1


	//   ....[101]....
        /*0738*/ 	.word	0x000061e0
        /*073c*/ 	.word	0x000000ff
        /*0740*/ 	.word	0x00000000
        /*0744*/ 	.short	0x0101
        /*0746*/ 	.byte	0x04
	.zero		1


	//   ....[102]....
        /*0748*/ 	.word	0x00006240
        /*074c*/ 	.word	0x00000016
        /*0750*/ 	.word	0x00000110
        /*0754*/ 	.short	0x010a
        /*0756*/ 	.byte	0xff
	.zero		1


	//   ....[103]....
        /*0758*/ 	.word	0x000065b0
        /*075c*/ 	.word	0x000000ff
        /*0760*/ 	.word	0x00000000
        /*0764*/ 	.short	0x0101
        /*0766*/ 	.byte	0x04
	.zero		1


	//   ....[104]....
        /*0768*/ 	.word	0x00006e90
        /*076c*/ 	.word	0x00000000
        /*0770*/ 	.word	0x00000160
        /*0774*/ 	.short	0x010a
        /*0776*/ 	.byte	0xff
	.zero		1


	//   ....[105]....
        /*0778*/ 	.word	0x00006ef0
        /*077c*/ 	.word	0x00000000
        /*0780*/ 	.word	0x00000068
        /*0784*/ 	.short	0x010a
        /*0786*/ 	.byte	0xff
	.zero		1


	//   ....[106]....
        /*0788*/ 	.word	0x00006f50
        /*078c*/ 	.word	0x00000000
        /*0790*/ 	.word	0x00000068
        /*0794*/ 	.short	0x010a
        /*0796*/ 	.byte	0xff
	.zero		1


	//   ....[107]....
        /*0798*/ 	.word	0x00006fa0
        /*079c*/ 	.word	0x00000003
        /*07a0*/ 	.word	0x000000f0
        /*07a4*/ 	.short	0x010a
        /*07a6*/ 	.byte	0xff
	.zero		1


	//   ....[108]....
        /*07a8*/ 	.word	0x00007000
        /*07ac*/ 	.word	0x00000000
        /*07b0*/ 	.word	0x00000000
        /*07b4*/ 	.short	0x010a
        /*07b6*/ 	.byte	0xff
	.zero		1


	//   ....[109]....
        /*07b8*/ 	.word	0x00007060
        /*07bc*/ 	.word	0x00000000
        /*07c0*/ 	.word	0x00000000
        /*07c4*/ 	.short	0x010a
        /*07c6*/ 	.byte	0xff
	.zero		1


	//   ....[110]....
        /*07c8*/ 	.word	0x000070c0
        /*07cc*/ 	.word	0x00000000
        /*07d0*/ 	.word	0x00000000
        /*07d4*/ 	.short	0x010a
        /*07d6*/ 	.byte	0xff
	.zero		1


	//   ....[111]....
        /*07d8*/ 	.word	0x00007120
        /*07dc*/ 	.word	0x00000000
        /*07e0*/ 	.word	0x00000000
        /*07e4*/ 	.short	0x010a
        /*07e6*/ 	.byte	0xff
	.zero		1


	//   ....[112]....
        /*07e8*/ 	.word	0x00007180
        /*07ec*/ 	.word	0x00000000
        /*07f0*/ 	.word	0x00000000
        /*07f4*/ 	.short	0x010a
        /*07f6*/ 	.byte	0xff
	.zero		1


	//   ....[113]....
        /*07f8*/ 	.word	0x000071e0
        /*07fc*/ 	.word	0x00000000
        /*0800*/ 	.word	0x00000000
        /*0804*/ 	.short	0x010a
        /*0806*/ 	.byte	0xff
	.zero		1


	//   ....[114]....
        /*0808*/ 	.word	0x00007240
        /*080c*/ 	.word	0x00000000
        /*0810*/ 	.word	0x00000000
        /*0814*/ 	.short	0x010a
        /*0816*/ 	.byte	0xff
	.zero		1


	//   ....[115]....
        /*0818*/ 	.word	0x000072a0
        /*081c*/ 	.word	0x00000000
        /*0820*/ 	.word	0x00000000
        /*0824*/ 	.short	0x010a
        /*0826*/ 	.byte	0xff
	.zero		1


	//   ....[116]....
        /*0828*/ 	.word	0x00007300
        /*082c*/ 	.word	0x00000000
        /*0830*/ 	.word	0x00000000
        /*0834*/ 	.short	0x010a
        /*0836*/ 	.byte	0xff
	.zero		1


	//   ....[117]....
        /*0838*/ 	.word	0x00007360
        /*083c*/ 	.word	0x00000000
        /*0840*/ 	.word	0x00000000
        /*0844*/ 	.short	0x010a
        /*0846*/ 	.byte	0xff
	.zero		1


	//   ....[118]....
        /*0848*/ 	.word	0x000073c0
        /*084c*/ 	.word	0x00000000
        /*0850*/ 	.word	0x00000000
        /*0854*/ 	.short	0x010a
        /*0856*/ 	.byte	0xff
	.zero		1


	//   ....[119]....
        /*0858*/ 	.word	0x00007420
        /*085c*/ 	.word	0x00000000
        /*0860*/ 	.word	0x00000000
        /*0864*/ 	.short	0x010a
        /*0866*/ 	.byte	0xff
	.zero		1


	//   ....[120]....
        /*0868*/ 	.word	0x00007470
        /*086c*/ 	.word	0x00000002
        /*0870*/ 	.word	0x00000150
        /*0874*/ 	.short	0x010a
        /*0876*/ 	.byte	0xff
	.zero		1


	//   ....[121]....
        /*0878*/ 	.word	0x000074d0
        /*087c*/ 	.word	0x00000002
        /*0880*/ 	.word	0x00000100
        /*0884*/ 	.short	0x010a
        /*0886*/ 	.byte	0xff
	.zero		1


	//   ....[122]....
        /*0888*/ 	.word	0x00007520
        /*088c*/ 	.word	0x00000002
        /*0890*/ 	.word	0x000000f0
        /*0894*/ 	.short	0x010a
        /*0896*/ 	.byte	0xff
	.zero		1


	//   ....[123]....
        /*0898*/ 	.word	0x00007580
        /*089c*/ 	.word	0x00000000
        /*08a0*/ 	.word	0x00000100
        /*08a4*/ 	.short	0x010a
        /*08a6*/ 	.byte	0xff
	.zero		1


	//   ....[124]....
        /*08a8*/ 	.word	0x000075d0
        /*08ac*/ 	.word	0x00000000
        /*08b0*/ 	.word	0x000000f0
        /*08b4*/ 	.short	0x010a
        /*08b6*/ 	.byte	0xff
	.zero		1


	//   ....[125]....
        /*08b8*/ 	.word	0x00007630
        /*08bc*/ 	.word	0x00000002
        /*08c0*/ 	.word	0x00000130
        /*08c4*/ 	.short	0x010a
        /*08c6*/ 	.byte	0xff
	.zero		1


	//   ....[126]....
        /*08c8*/ 	.word	0x00007690
        /*08cc*/ 	.word	0x00000000
        /*08d0*/ 	.word	0x00000000
        /*08d4*/ 	.short	0x010a
        /*08d6*/ 	.byte	0xff
	.zero		1


	//   ....[127]....
        /*08d8*/ 	.word	0x000076f0
        /*08dc*/ 	.word	0x00000000
        /*08e0*/ 	.word	0x00000000
        /*08e4*/ 	.short	0x010a
        /*08e6*/ 	.byte	0xff
	.zero		1


	//   ....[128]....
        /*08e8*/ 	.word	0x00007750
        /*08ec*/ 	.word	0x00000000
        /*08f0*/ 	.word	0x00000000
        /*08f4*/ 	.short	0x010a
        /*08f6*/ 	.byte	0xff
	.zero		1


	//   ....[129]....
        /*08f8*/ 	.word	0x000077b0
        /*08fc*/ 	.word	0x00000000
        /*0900*/ 	.word	0x00000000
        /*0904*/ 	.short	0x010a
        /*0906*/ 	.byte	0xff
	.zero		1


	//   ....[130]....
        /*0908*/ 	.word	0x00007810
        /*090c*/ 	.word	0x00000000
        /*0910*/ 	.word	0x00000000
        /*0914*/ 	.short	0x010a
        /*0916*/ 	.byte	0xff
	.zero		1


	//   ....[131]....
        /*0918*/ 	.word	0x00007860
        /*091c*/ 	.word	0x00000003
        /*0920*/ 	.word	0x000000f0
        /*0924*/ 	.short	0x010a
        /*0926*/ 	.byte	0xff
	.zero		1


	//   ....[132]....
        /*0928*/ 	.word	0x000078c0
        /*092c*/ 	.word	0x00000000
        /*0930*/ 	.word	0x000000e8
        /*0934*/ 	.short	0x010a
        /*0936*/ 	.byte	0xff
	.zero		1


	//   ....[133]....
        /*0938*/ 	.word	0x00007920
        /*093c*/ 	.word	0x00000000
        /*0940*/ 	.word	0x000000d8
        /*0944*/ 	.short	0x010a
        /*0946*/ 	.byte	0xff
	.zero		1


	//   ....[134]....
        /*0948*/ 	.word	0x00007970
        /*094c*/ 	.word	0x00000003
        /*0950*/ 	.word	0x000000f0
        /*0954*/ 	.short	0x010a
        /*0956*/ 	.byte	0xff
	.zero		1


	//   ....[135]....
        /*0958*/ 	.word	0x000079d0
        /*095c*/ 	.word	0x00000000
        /*0960*/ 	.word	0x000000d0
        /*0964*/ 	.short	0x010a
        /*0966*/ 	.byte	0xff
	.zero		1


	//   ....[136]....
        /*0968*/ 	.word	0x00007a20
        /*096c*/ 	.word	0x00000016
        /*0970*/ 	.word	0x00000110
        /*0974*/ 	.short	0x010a
        /*0976*/ 	.byte	0xff
	.zero		1


	//----- nvinfo : EIATTR_NUM_MBARRIERS
	.align		4
.L_47:
        /*0978*/ 	.byte	0x03, 0x38
        /*097a*/ 	.short	0x002e


	//----- nvinfo : EIATTR_EXIT_INSTR_OFFSETS
	.align		4
        /*097c*/ 	.byte	0x04, 0x1c
        /*097e*/ 	.short	(.L_49 - .L_48)


	//   ....[0]....
.L_48:
        /*0980*/ 	.word	0x00002eb0


	//   ....[1]....
        /*0984*/ 	.word	0x000033a0


	//   ....[2]....
        /*0988*/ 	.word	0x00003400


	//   ....[3]....
        /*098c*/ 	.word	0x00004370


	//   ....[4]....
        /*0990*/ 	.word	0x00005050


	//   ....[5]....
        /*0994*/ 	.word	0x00005090


	//   ....[6]....
        /*0998*/ 	.word	0x00006e80


	//----- nvinfo : EIATTR_MAX_THREADS
	.align		4
.L_49:
        /*099c*/ 	.byte	0x04, 0x05
        /*099e*/ 	.short	(.L_51 - .L_50)
.L_50:
        /*09a0*/ 	.word	0x00000100
        /*09a4*/ 	.word	0x00000001
        /*09a8*/ 	.word	0x00000001


	//----- nvinfo : EIATTR_CRS_STACK_SIZE
	.align		4
.L_51:
        /*09ac*/ 	.byte	0x04, 0x1e
        /*09ae*/ 	.short	(.L_53 - .L_52)
.L_52:
        /*09b0*/ 	.word	0x00000000


	//----- nvinfo : EIATTR_CBANK_PARAM_SIZE
	.align		4
.L_53:
        /*09b4*/ 	.byte	0x03, 0x19
        /*09b6*/ 	.short	0x0800


	//----- nvinfo : EIATTR_PARAM_CBANK
	.align		4
        /*09b8*/ 	.byte	0x04, 0x0a
        /*09ba*/ 	.short	(.L_55 - .L_54)
	.align		4
.L_54:
        /*09bc*/ 	.word	index@(.nv.constant0._ZN7cutlass13device_kernelINS_4gemm6kernel13GemmUniversalIN4cute5tupleIJiiiiEEENS1_10collective13CollectiveMmaINS1_35MainloopSm100TmaUmmaWarpSpecializedILi13ELi2ELi4ENS5_IJNS4_1CILi2EEENSA_ILi1EEESC_EEEEENS5_IJNSA_ILi64EEESF_NSA_ILi128EEEEEENS_12float_e5m2_tENS5_IJlSC_lEEESI_SJ_NS4_8TiledMMAINS4_8MMA_AtomIJNS4_10MMA_TraitsINS4_19SM100_MMA_F8F6F4_SSEJSI_SI_fSF_SF_NS4_17integral_constantINS4_4UMMA5MajorELSQ_0EEESR_NSO_INSP_7ScaleInELSS_0EEEST_EEEEEENS4_6LayoutINS5_IJSC_SC_SC_EEENS5_IJNSA_ILi0EEESY_SY_EEEEENS5_IJNS4_10UnderscoreES11_S11_EEEEENS4_13SM90_TMA_LOADENS4_14ComposedLayoutINS4_7SwizzleILi3ELi4ELi3EEENS4_18smem_ptr_flag_bitsILi8EEENSW_INS5_IJNSA_ILi8EEESG_EEENS5_IJSG_SC_EEEEEEEvNS4_8identityENS4_23SM90_TMA_LOAD_MULTICASTES1E_vS1F_EENS_8epilogue10collective18CollectiveEpilogueINS1I_23Sm100TmaWarpSpecializedILi1ELi1ELi32ELb0ELb0EEEJSH_NS5_IJNSW_ISF_SC_EES1N_EEESI_SJ_SI_SJ_NS1I_6fusion15FusionCallbacksIS1M_NS1P_17LinearCombinationISI_fSI_fLNS_15FloatRoundStyleE2EEESH_S1O_JEEENS4_5SM1004TMEM4LOAD26SM100_TMEM_LOAD_16dp32b32xES14_NS15_INS16_ILi2ELi4ELi3EEES19_NSW_INS5_IJS1A_SF_EEENS5_IJSF_SC_EEEEEEENS4_39AutoVectorizingCopyWithAssumedAlignmentILi128EEENS4_14SM90_TMA_STOREES23_S25_S25_EEEvvEEEEvNT_6ParamsE)
        /*09c0*/ 	.short	0x0380
        /*09c2*/ 	.short	0x0800


	//----- nvinfo : EIATTR_SW_WAR
	.align		4
.L_55:
        /*09c4*/ 	.byte	0x04, 0x36
        /*09c6*/ 	.short	(.L_57 - .L_56)
.L_56:
        /*09c8*/ 	.word	0x00000008
.L_57:


//--------------------- .nv.callgraph             --------------------------
	.section	.nv.callgraph,"",@"SHT_CUDA_CALLGRAPH"
	.align	4
	.sectionentsize	8
	.align		4
        /*0000*/ 	.word	0x00000000
	.align		4
        /*0004*/ 	.word	0xffffffff
	.align		4
        /*0008*/ 	.word	index@(_ZN7cutlass13device_kernelINS_4gemm6kernel13GemmUniversalIN4cute5tupleIJiiiiEEENS1_10collective13CollectiveMmaINS1_35MainloopSm100TmaUmmaWarpSpecializedILi13ELi2ELi4ENS5_IJNS4_1CILi2EEENSA_ILi1EEESC_EEEEENS5_IJNSA_ILi64EEESF_NSA_ILi128EEEEEENS_12float_e5m2_tENS5_IJlSC_lEEESI_SJ_NS4_8TiledMMAINS4_8MMA_AtomIJNS4_10MMA_TraitsINS4_19SM100_MMA_F8F6F4_SSEJSI_SI_fSF_SF_NS4_17integral_constantINS4_4UMMA5MajorELSQ_0EEESR_NSO_INSP_7ScaleInELSS_0EEEST_EEEEEENS4_6LayoutINS5_IJSC_SC_SC_EEENS5_IJNSA_ILi0EEESY_SY_EEEEENS5_IJNS4_10UnderscoreES11_S11_EEEEENS4_13SM90_TMA_LOADENS4_14ComposedLayoutINS4_7SwizzleILi3ELi4ELi3EEENS4_18smem_ptr_flag_bitsILi8EEENSW_INS5_IJNSA_ILi8EEESG_EEENS5_IJSG_SC_EEEEEEEvNS4_8identityENS4_23SM90_TMA_LOAD_MULTICASTES1E_vS1F_EENS_8epilogue10collective18CollectiveEpilogueINS1I_23Sm100TmaWarpSpecializedILi1ELi1ELi32ELb0ELb0EEEJSH_NS5_IJNSW_ISF_SC_EES1N_EEESI_SJ_SI_SJ_NS1I_6fusion15FusionCallbacksIS1M_NS1P_17LinearCombinationISI_fSI_fLNS_15FloatRoundStyleE2EEESH_S1O_JEEENS4_5SM1004TMEM4LOAD26SM100_TMEM_LOAD_16dp32b32xES14_NS15_INS16_ILi2ELi4ELi3EEES19_NSW_INS5_IJS1A_SF_EEENS5_IJSF_SC_EEEEEEENS4_39AutoVectorizingCopyWithAssumedAlignmentILi128EEENS4_14SM90_TMA_STOREES23_S25_S25_EEEvvEEEEvNT_6ParamsE)
	.align		4
        /*000c*/ 	.word	index@(__assertfail)
	.align		4
        /*0010*/ 	.word	0x00000000
	.align		4
        /*0014*/ 	.word	0xfffffffe
	.align		4
        /*0018*/ 	.word	0x00000000
	.align		4
        /*001c*/ 	.word	0xfffffffd
	.align		4
        /*0020*/ 	.word	0x00000000
	.align		4
        /*0024*/ 	.word	0xfffffffc


//--------------------- .nv.constant4             --------------------------
	.section	.nv.constant4,"a",@progbits
	.align	8
	.align		8
.nv.constant4:
        /*0000*/ 	.dword	__assertfail
	.align		8
        /*0008*/ 	.dword	__unnamed_1
	.align		8
        /*0010*/ 	.dword	__unnamed_2
	.align		8
        /*0018*/ 	.dword	_ZN40_INTERNAL_2cc89c1d_4_k_cu_372c3558_231794cuda3std3__45__cpo5beginE
	.align		8
        /*0020*/ 	.dword	_ZN40_INTERNAL_2cc89c1d_4_k_cu_372c3558_231794cuda3std3__45__cpo3endE
	.align		8
        /*0028*/ 	.dword	_ZN40_INTERNAL_2cc89c1d_4_k_cu_372c3558_231794cuda3std3__45__cpo6cbeginE
	.align		8
        /*0030*/ 	.dword	_ZN40_INTERNAL_2cc89c1d_4_k_cu_372c3558_231794cuda3std3__45__cpo4cendE
	.align		8
        /*0038*/ 	.dword	_ZN40_INTERNAL_2cc89c1d_4_k_cu_372c3558_231794cuda3std3__442_GLOBAL__N__2cc89c1d_4_k_cu_372c3558_231796ignoreE
	.align		8
        /*0040*/ 	.dword	_ZN40_INTERNAL_2cc89c1d_4_k_cu_372c3558_231794cuda3std3__419piecewise_constructE
	.align		8
        /*0048*/ 	.dword	_ZN40_INTERNAL_2cc89c1d_4_k_cu_372c3558_231794cuda3std3__48in_placeE
	.align		8
        /*0050*/ 	.dword	_ZN40_INTERNAL_2cc89c1d_4_k_cu_372c3558_231794cuda3std6ranges3__45__cpo4swapE
	.align		8
        /*0058*/ 	.dword	_ZN40_INTERNAL_2cc89c1d_4_k_cu_372c3558_231794cuda3std6ranges3__45__cpo9iter_moveE
	.align		8
        /*0060*/ 	.dword	_ZN40_INTERNAL_2cc89c1d_4_k_cu_372c3558_231794cute7productE
	.align		8
        /*0068*/ 	.dword	_ZN40_INTERNAL_2cc89c1d_4_k_cu_372c3558_231794cute1_E
	.align		8
        /*0070*/ 	.dword	$str$25
	.align		8
        /*0078*/ 	.dword	$str$26
	.align		8
        /*0080*/ 	.dword	$str$27
	.align		8
        /*0088*/ 	.dword	$str$28


//--------------------- .text._ZN7cutlass13device_kernelINS_4gemm6kernel13GemmUniversalIN4cute5tupleIJiiiiEEENS1_10collective13CollectiveMmaINS1_35MainloopSm100TmaUmmaWarpSpecializedILi13ELi2ELi4ENS5_IJNS4_1CILi2EEENSA_ILi1EEESC_EEEEENS5_IJNSA_ILi64EEESF_NSA_ILi128EEEEEENS_12float_e5m2_tENS5_IJlSC_lEEESI_SJ_NS4_8TiledMMAINS4_8MMA_AtomIJNS4_10MMA_TraitsINS4_19SM100_MMA_F8F6F4_SSEJSI_SI_fSF_SF_NS4_17integral_constantINS4_4UMMA5MajorELSQ_0EEESR_NSO_INSP_7ScaleInELSS_0EEEST_EEEEEENS4_6LayoutINS5_IJSC_SC_SC_EEENS5_IJNSA_ILi0EEESY_SY_EEEEENS5_IJNS4_10UnderscoreES11_S11_EEEEENS4_13SM90_TMA_LOADENS4_14ComposedLayoutINS4_7SwizzleILi3ELi4ELi3EEENS4_18smem_ptr_flag_bitsILi8EEENSW_INS5_IJNSA_ILi8EEESG_EEENS5_IJSG_SC_EEEEEEEvNS4_8identityENS4_23SM90_TMA_LOAD_MULTICASTES1E_vS1F_EENS_8epilogue10collective18CollectiveEpilogueINS1I_23Sm100TmaWarpSpecializedILi1ELi1ELi32ELb0ELb0EEEJSH_NS5_IJNSW_ISF_SC_EES1N_EEESI_SJ_SI_SJ_NS1I_6fusion15FusionCallbacksIS1M_NS1P_17LinearCombinationISI_fSI_fLNS_15FloatRoundStyleE2EEESH_S1O_JEEENS4_5SM1004TMEM4LOAD26SM100_TMEM_LOAD_16dp32b32xES14_NS15_INS16_ILi2ELi4ELi3EEES19_NSW_INS5_IJS1A_SF_EEENS5_IJSF_SC_EEEEEEENS4_39AutoVectorizingCopyWithAssumedAlignmentILi128EEENS4_14SM90_TMA_STOREES23_S25_S25_EEEvvEEEEvNT_6ParamsE --------------------------
	.section	.text._ZN7cutlass13device_kernelINS_4gemm6kernel13GemmUniversalIN4cute5tupleIJiiiiEEENS1_10collective13CollectiveMmaINS1_35MainloopSm100TmaUmmaWarpSpecializedILi13ELi2ELi4ENS5_IJNS4_1CILi2EEENSA_ILi1EEESC_EEEEENS5_IJNSA_ILi64EEESF_NSA_ILi128EEEEEENS_12float_e5m2_tENS5_IJlSC_lEEESI_SJ_NS4_8TiledMMAINS4_8MMA_AtomIJNS4_10MMA_TraitsINS4_19SM100_MMA_F8F6F4_SSEJSI_SI_fSF_SF_NS4_17integral_constantINS4_4UMMA5MajorELSQ_0EEESR_NSO_INSP_7ScaleInELSS_0EEEST_EEEEEENS4_6LayoutINS5_IJSC_SC_SC_EEENS5_IJNSA_ILi0EEESY_SY_EEEEENS5_IJNS4_10UnderscoreES11_S11_EEEEENS4_13SM90_TMA_LOADENS4_14ComposedLayoutINS4_7SwizzleILi3ELi4ELi3EEENS4_18smem_ptr_flag_bitsILi8EEENSW_INS5_IJNSA_ILi8EEESG_EEENS5_IJSG_SC_EEEEEEEvNS4_8identityENS4_23SM90_TMA_LOAD_MULTICASTES1E_vS1F_EENS_8epilogue10collective18CollectiveEpilogueINS1I_23Sm100TmaWarpSpecializedILi1ELi1ELi32ELb0ELb0EEEJSH_NS5_IJNSW_ISF_SC_EES1N_EEESI_SJ_SI_SJ_NS1I_6fusion15FusionCallbacksIS1M_NS1P_17LinearCombinationISI_fSI_fLNS_15FloatRoundStyleE2EEESH_S1O_JEEENS4_5SM1004TMEM4LOAD26SM100_TMEM_LOAD_16dp32b32xES14_NS15_INS16_ILi2ELi4ELi3EEES19_NSW_INS5_IJS1A_SF_EEENS5_IJSF_SC_EEEEEEENS4_39AutoVectorizingCopyWithAssumedAlignmentILi128EEENS4_14SM90_TMA_STOREES23_S25_S25_EEEvvEEEEvNT_6ParamsE,"ax",@progbits
	.align	128
.text._ZN7cutlass13device_kernelINS_4gemm6kernel13GemmUniversalIN4cute5tupleIJiiiiEEENS1_10collective13CollectiveMmaINS1_35MainloopSm100TmaUmmaWarpSpecializedILi13ELi2ELi4ENS5_IJNS4_1CILi2EEENSA_ILi1EEESC_EEEEENS5_IJNSA_ILi64EEESF_NSA_ILi128EEEEEENS_12float_e5m2_tENS5_IJlSC_lEEESI_SJ_NS4_8TiledMMAINS4_8MMA_AtomIJNS4_10MMA_TraitsINS4_19SM100_MMA_F8F6F4_SSEJSI_SI_fSF_SF_NS4_17integral_constantINS4_4UMMA5MajorELSQ_0EEESR_NSO_INSP_7ScaleInELSS_0EEEST_EEEEEENS4_6LayoutINS5_IJSC_SC_SC_EEENS5_IJNSA_ILi0EEESY_SY_EEEEENS5_IJNS4_10UnderscoreES11_S11_EEEEENS4_13SM90_TMA_LOADENS4_14ComposedLayoutINS4_7SwizzleILi3ELi4ELi3EEENS4_18smem_ptr_flag_bitsILi8EEENSW_INS5_IJNSA_ILi8EEESG_EEENS5_IJSG_SC_EEEEEEEvNS4_8identityENS4_23SM90_TMA_LOAD_MULTICASTES1E_vS1F_EENS_8epilogue10collective18CollectiveEpilogueINS1I_23Sm100TmaWarpSpecializedILi1ELi1ELi32ELb0ELb0EEEJSH_NS5_IJNSW_ISF_SC_EES1N_EEESI_SJ_SI_SJ_NS1I_6fusion15FusionCallbacksIS1M_NS1P_17LinearCombinationISI_fSI_fLNS_15FloatRoundStyleE2EEESH_S1O_JEEENS4_5SM1004TMEM4LOAD26SM100_TMEM_LOAD_16dp32b32xES14_NS15_INS16_ILi2ELi4ELi3EEES19_NSW_INS5_IJS1A_SF_EEENS5_IJSF_SC_EEEEEEENS4_39AutoVectorizingCopyWithAssumedAlignmentILi128EEENS4_14SM90_TMA_STOREES23_S25_S25_EEEvvEEEEvNT_6ParamsE:
        .type           _ZN7cutlass13device_kernelINS_4gemm6kernel13GemmUniversalIN4cute5tupleIJiiiiEEENS1_10collective13CollectiveMmaINS1_35MainloopSm100TmaUmmaWarpSpecializedILi13ELi2ELi4ENS5_IJNS4_1CILi2EEENSA_ILi1EEESC_EEEEENS5_IJNSA_ILi64EEESF_NSA_ILi128EEEEEENS_12float_e5m2_tENS5_IJlSC_lEEESI_SJ_NS4_8TiledMMAINS4_8MMA_AtomIJNS4_10MMA_TraitsINS4_19SM100_MMA_F8F6F4_SSEJSI_SI_fSF_SF_NS4_17integral_constantINS4_4UMMA5MajorELSQ_0EEESR_NSO_INSP_7ScaleInELSS_0EEEST_EEEEEENS4_6LayoutINS5_IJSC_SC_SC_EEENS5_IJNSA_ILi0EEESY_SY_EEEEENS5_IJNS4_10UnderscoreES11_S11_EEEEENS4_13SM90_TMA_LOADENS4_14ComposedLayoutINS4_7SwizzleILi3ELi4ELi3EEENS4_18smem_ptr_flag_bitsILi8EEENSW_INS5_IJNSA_ILi8EEESG_EEENS5_IJSG_SC_EEEEEEEvNS4_8identityENS4_23SM90_TMA_LOAD_MULTICASTES1E_vS1F_EENS_8epilogue10collective18CollectiveEpilogueINS1I_23Sm100TmaWarpSpecializedILi1ELi1ELi32ELb0ELb0EEEJSH_NS5_IJNSW_ISF_SC_EES1N_EEESI_SJ_SI_SJ_NS1I_6fusion15FusionCallbacksIS1M_NS1P_17LinearCombinationISI_fSI_fLNS_15FloatRoundStyleE2EEESH_S1O_JEEENS4_5SM1004TMEM4LOAD26SM100_TMEM_LOAD_16dp32b32xES14_NS15_INS16_ILi2ELi4ELi3EEES19_NSW_INS5_IJS1A_SF_EEENS5_IJSF_SC_EEEEEEENS4_39AutoVectorizingCopyWithAssumedAlignmentILi128EEENS4_14SM90_TMA_STOREES23_S25_S25_EEEvvEEEEvNT_6ParamsE,@function
        .size           _ZN7cutlass13device_kernelINS_4gemm6kernel13GemmUniversalIN4cute5tupleIJiiiiEEENS1_10collective13CollectiveMmaINS1_35MainloopSm100TmaUmmaWarpSpecializedILi13ELi2ELi4ENS5_IJNS4_1CILi2EEENSA_ILi1EEESC_EEEEENS5_IJNSA_ILi64EEESF_NSA_ILi128EEEEEENS_12float_e5m2_tENS5_IJlSC_lEEESI_SJ_NS4_8TiledMMAINS4_8MMA_AtomIJNS4_10MMA_TraitsINS4_19SM100_MMA_F8F6F4_SSEJSI_SI_fSF_SF_NS4_17integral_constantINS4_4UMMA5MajorELSQ_0EEESR_NSO_INSP_7ScaleInELSS_0EEEST_EEEEEENS4_6LayoutINS5_IJSC_SC_SC_EEENS5_IJNSA_ILi0EEESY_SY_EEEEENS5_IJNS4_10UnderscoreES11_S11_EEEEENS4_13SM90_TMA_LOADENS4_14ComposedLayoutINS4_7SwizzleILi3ELi4ELi3EEENS4_18smem_ptr_flag_bitsILi8EEENSW_INS5_IJNSA_ILi8EEESG_EEENS5_IJSG_SC_EEEEEEEvNS4_8identityENS4_23SM90_TMA_LOAD_MULTICASTES1E_vS1F_EENS_8epilogue10collective18CollectiveEpilogueINS1I_23Sm100TmaWarpSpecializedILi1ELi1ELi32ELb0ELb0EEEJSH_NS5_IJNSW_ISF_SC_EES1N_EEESI_SJ_SI_SJ_NS1I_6fusion15FusionCallbacksIS1M_NS1P_17LinearCombinationISI_fSI_fLNS_15FloatRoundStyleE2EEESH_S1O_JEEENS4_5SM1004TMEM4LOAD26SM100_TMEM_LOAD_16dp32b32xES14_NS15_INS16_ILi2ELi4ELi3EEES19_NSW_INS5_IJS1A_SF_EEENS5_IJSF_SC_EEEEEEENS4_39AutoVectorizingCopyWithAssumedAlignmentILi128EEENS4_14SM90_TMA_STOREES23_S25_S25_EEEvvEEEEvNT_6ParamsE,(.L_x_163 - _ZN7cutlass13device_kernelINS_4gemm6kernel13GemmUniversalIN4cute5tupleIJiiiiEEENS1_10collective13CollectiveMmaINS1_35MainloopSm100TmaUmmaWarpSpecializedILi13ELi2ELi4ENS5_IJNS4_1CILi2EEENSA_ILi1EEESC_EEEEENS5_IJNSA_ILi64EEESF_NSA_ILi128EEEEEENS_12float_e5m2_tENS5_IJlSC_lEEESI_SJ_NS4_8TiledMMAINS4_8MMA_AtomIJNS4_10MMA_TraitsINS4_19SM100_MMA_F8F6F4_SSEJSI_SI_fSF_SF_NS4_17integral_constantINS4_4UMMA5MajorELSQ_0EEESR_NSO_INSP_7ScaleInELSS_0EEEST_EEEEEENS4_6LayoutINS5_IJSC_SC_SC_EEENS5_IJNSA_ILi0EEESY_SY_EEEEENS5_IJNS4_10UnderscoreES11_S11_EEEEENS4_13SM90_TMA_LOADENS4_14ComposedLayoutINS4_7SwizzleILi3ELi4ELi3EEENS4_18smem_ptr_flag_bitsILi8EEENSW_INS5_IJNSA_ILi8EEESG_EEENS5_IJSG_SC_EEEEEEEvNS4_8identityENS4_23SM90_TMA_LOAD_MULTICASTES1E_vS1F_EENS_8epilogue10collective18CollectiveEpilogueINS1I_23Sm100TmaWarpSpecializedILi1ELi1ELi32ELb0ELb0EEEJSH_NS5_IJNSW_ISF_SC_EES1N_EEESI_SJ_SI_SJ_NS1I_6fusion15FusionCallbacksIS1M_NS1P_17LinearCombinationISI_fSI_fLNS_15FloatRoundStyleE2EEESH_S1O_JEEENS4_5SM1004TMEM4LOAD26SM100_TMEM_LOAD_16dp32b32xES14_NS15_INS16_ILi2ELi4ELi3EEES19_NSW_INS5_IJS1A_SF_EEENS5_IJSF_SC_EEEEEEENS4_39AutoVectorizingCopyWithAssumedAlignmentILi128EEENS4_14SM90_TMA_STOREES23_S25_S25_EEEvvEEEEvNT_6ParamsE)
        .other          _ZN7cutlass13device_kernelINS_4gemm6kernel13GemmUniversalIN4cute5tupleIJiiiiEEENS1_10collective13CollectiveMmaINS1_35MainloopSm100TmaUmmaWarpSpecializedILi13ELi2ELi4ENS5_IJNS4_1CILi2EEENSA_ILi1EEESC_EEEEENS5_IJNSA_ILi64EEESF_NSA_ILi128EEEEEENS_12float_e5m2_tENS5_IJlSC_lEEESI_SJ_NS4_8TiledMMAINS4_8MMA_AtomIJNS4_10MMA_TraitsINS4_19SM100_MMA_F8F6F4_SSEJSI_SI_fSF_SF_NS4_17integral_constantINS4_4UMMA5MajorELSQ_0EEESR_NSO_INSP_7ScaleInELSS_0EEEST_EEEEEENS4_6LayoutINS5_IJSC_SC_SC_EEENS5_IJNSA_ILi0EEESY_SY_EEEEENS5_IJNS4_10UnderscoreES11_S11_EEEEENS4_13SM90_TMA_LOADENS4_14ComposedLayoutINS4_7SwizzleILi3ELi4ELi3EEENS4_18smem_ptr_flag_bitsILi8EEENSW_INS5_IJNSA_ILi8EEESG_EEENS5_IJSG_SC_EEEEEEEvNS4_8identityENS4_23SM90_TMA_LOAD_MULTICASTES1E_vS1F_EENS_8epilogue10collective18CollectiveEpilogueINS1I_23Sm100TmaWarpSpecializedILi1ELi1ELi32ELb0ELb0EEEJSH_NS5_IJNSW_ISF_SC_EES1N_EEESI_SJ_SI_SJ_NS1I_6fusion15FusionCallbacksIS1M_NS1P_17LinearCombinationISI_fSI_fLNS_15FloatRoundStyleE2EEESH_S1O_JEEENS4_5SM1004TMEM4LOAD26SM100_TMEM_LOAD_16dp32b32xES14_NS15_INS16_ILi2ELi4ELi3EEES19_NSW_INS5_IJS1A_SF_EEENS5_IJSF_SC_EEEEEEENS4_39AutoVectorizingCopyWithAssumedAlignmentILi128EEENS4_14SM90_TMA_STOREES23_S25_S25_EEEvvEEEEvNT_6ParamsE,@"STO_CUDA_ENTRY STV_DEFAULT"
_ZN7cutlass13device_kernelINS_4gemm6kernel13GemmUniversalIN4cute5tupleIJiiiiEEENS1_10collective13CollectiveMmaINS1_35MainloopSm100TmaUmmaWarpSpecializedILi13ELi2ELi4ENS5_IJNS4_1CILi2EEENSA_ILi1EEESC_EEEEENS5_IJNSA_ILi64EEESF_NSA_ILi128EEEEEENS_12float_e5m2_tENS5_IJlSC_lEEESI_SJ_NS4_8TiledMMAINS4_8MMA_AtomIJNS4_10MMA_TraitsINS4_19SM100_MMA_F8F6F4_SSEJSI_SI_fSF_SF_NS4_17integral_constantINS4_4UMMA5MajorELSQ_0EEESR_NSO_INSP_7ScaleInELSS_0EEEST_EEEEEENS4_6LayoutINS5_IJSC_SC_SC_EEENS5_IJNSA_ILi0EEESY_SY_EEEEENS5_IJNS4_10UnderscoreES11_S11_EEEEENS4_13SM90_TMA_LOADENS4_14ComposedLayoutINS4_7SwizzleILi3ELi4ELi3EEENS4_18smem_ptr_flag_bitsILi8EEENSW_INS5_IJNSA_ILi8EEESG_EEENS5_IJSG_SC_EEEEEEEvNS4_8identityENS4_23SM90_TMA_LOAD_MULTICASTES1E_vS1F_EENS_8epilogue10collective18CollectiveEpilogueINS1I_23Sm100TmaWarpSpecializedILi1ELi1ELi32ELb0ELb0EEEJSH_NS5_IJNSW_ISF_SC_EES1N_EEESI_SJ_SI_SJ_NS1I_6fusion15FusionCallbacksIS1M_NS1P_17LinearCombinationISI_fSI_fLNS_15FloatRoundStyleE2EEESH_S1O_JEEENS4_5SM1004TMEM4LOAD26SM100_TMEM_LOAD_16dp32b32xES14_NS15_INS16_ILi2ELi4ELi3EEES19_NSW_INS5_IJS1A_SF_EEENS5_IJSF_SC_EEEEEEENS4_39AutoVectorizingCopyWithAssumedAlignmentILi128EEENS4_14SM90_TMA_STOREES23_S25_S25_EEEvvEEEEvNT_6ParamsE:
[----:B------:R-:W1:Y:S01]  /*0000*/  LDC R1, c[0x0][0x37c] ;  /* 0x0000df00ff017b82 */ /* 0x000e620000000800 */
[----:B------:R-:W2:Y:S01]  /*0010*/  S2R R76, SR_TID.X ;  /* 0x00000000004c7919 */ /* 0x000ea20000002100 */
[----:B------:R-:W3:Y:S01]  /*0020*/  LDCU.64 UR8, c[0x0][0x890] ;  /* 0x00011200ff0877ac */ /* 0x000ee20008000a00 */
[----:B------:R-:W-:Y:S02]  /*0030*/  PRMT R79, RZ, 0x7610, R79 ;  /* 0x00007610ff4f7816 */ /* 0x000fe4000000004f */
[----:B------:R-:W-:Y:S01]  /*0040*/  ELECT P3, URZ, PT ;  /* 0x0000000000ff782f */ /* 0x000fe20003860000 */
[----:B---3--:R-:W-:-:S04]  /*0050*/  UISETP.NE.U32.AND UP0, UPT, UR8, URZ, UPT ;  /* 0x000000ff0800728c */ /* 0x008fc8000bf05070 */
[----:B------:R-:W-:Y:S01]  /*0060*/  UISETP.NE.AND.EX UP0, UPT, UR9, URZ, UPT, UP0 ;  /* 0x000000ff0900728c */ /* 0x000fe2000bf05300 */
[----:B--2---:R-:W-:-:S05]  /*0070*/  SHF.R.U32.HI R80, RZ, 0x5, R76 ;  /* 0x00000005ff507819 */ /* 0x004fca000001164c */
[----:B------:R-:W2:Y:S02]  /*0080*/  SHFL.IDX PT, R0, R80, RZ, 0x1f ;  /* 0x00001fff50007589 */ /* 0x000ea400000e0000 */
[----:B--2---:R-:W-:Y:S01]  /*0090*/  R2UR UR18, R0 ;  /* 0x00000000001272ca */ /* 0x004fe200000e0000 */
[----:B-1----:R-:W-:-:S14]  /*00a0*/  BRA.U UP0, `(.L_x_0) ;  /* 0x0000000100307547 */ /* 0x002fdc000b800000 */
[----:B------:R-:W1:Y:S02]  /*00b0*/  LDCU.64 UR4, c[0x0][0x888] ;  /* 0x00011100ff0477ac */ /* 0x000e640008000a00 */
[----:B-1----:R-:W-:-:S04]  /*00c0*/  UISETP.NE.U32.AND UP0, UPT, UR4, URZ, UPT ;  /* 0x000000ff0400728c */ /* 0x002fc8000bf05070 */
[----:B------:R-:W-:-:S09]  /*00d0*/  UISETP.NE.AND.EX UP0, UPT, UR5, URZ, UPT, UP0 ;  /* 0x000000ff0500728c */ /* 0x000fd2000bf05300 */
[----:B------:R-:W-:Y:S05]  /*00e0*/  BRA.U !UP0, `(.L_x_1) ;  /* 0x0000000108147547 */ /* 0x000fea000b800000 */
[----:B------:R-:W1:Y:S01]  /*00f0*/  LDC.64 R2, c[0x0][0x888] ;  /* 0x00022200ff027b82 */ /* 0x000e620000000a00 */
[----:B------:R-:W1:Y:S02]  /*0100*/  LDCU.64 UR4, c[0x0][0x358] ;  /* 0x00006b00ff0477ac */ /* 0x000e640008000a00 */
[----:B-1----:R1:W5:Y:S01]  /*0110*/  LDG.E R39, desc[UR4][R2.64] ;  /* 0x0000000402277981 */ /* 0x002362000c1e1900 */
[----:B------:R-:W-:Y:S01]  /*0120*/  HFMA2 R79, -RZ, RZ, 0, 5.9604644775390625e-08 ;  /* 0x00000001ff4f7431 */ /* 0x000fe200000001ff */
[----:B------:R-:W-:Y:S05]  /*0130*/  BRA `(.L_x_0) ;  /* 0x00000000000c7947 */ /* 0x000fea0003800000 */
.L_x_1:
[----:B------:R-:W1:Y:S01]  /*0140*/  LDCU UR4, c[0x0][0x880] ;  /* 0x00011000ff0477ac */ /* 0x000e620008000800 */
[----:B------:R-:W-:Y:S01]  /*0150*/  HFMA2 R79, -RZ, RZ, 0, 5.9604644775390625e-08 ;  /* 0x00000001ff4f7431 */ /* 0x000fe200000001ff */
[----:B-1----:R-:W-:-:S07]  /*0160*/  MOV R39, UR4 ;  /* 0x0000000400277c02 */ /* 0x002fce0008000f00 */
.L_x_0:
[----:B------:R-:W2:Y:S02]  /*0170*/  LDCU.64 UR4, c[0x0][0x8b0] ;  /* 0x00011600ff0477ac */ /* 0x000ea40008000a00 */
[----:B--2---:R-:W-:-:S04]  /*0180*/  UISETP.NE.U32.AND UP0, UPT, UR4, URZ, UPT ;  /* 0x000000ff0400728c */ /* 0x004fc8000bf05070 */
[----:B------:R-:W-:-:S09]  /*0190*/  UISETP.NE.AND.EX UP0, UPT, UR5, URZ, UPT, UP0 ;  /* 0x000000ff0500728c */ /* 0x000fd2000bf05300 */
[----:B------:R-:W-:Y:S05]  /*01a0*/  BRA.U UP0, `(.L_x_2) ;  /* 0x0000000100287547 */ /* 0x000fea000b800000 */
[----:B------:R-:W2:Y:S02]  /*01b0*/  LDCU.64 UR4, c[0x0][0x8a8] ;  /* 0x00011500ff0477ac */ /* 0x000ea40008000a00 */
[----:B--2---:R-:W-:-:S04]  /*01c0*/  UISETP.NE.U32.AND UP0, UPT, UR4, URZ, UPT ;  /* 0x000000ff0400728c */ /* 0x004fc8000bf05070 */
[----:B------:R-:W-:-:S09]  /*01d0*/  UISETP.NE.AND.EX UP0, UPT, UR5, URZ, UPT, UP0 ;  /* 0x000000ff0500728c */ /* 0x000fd2000bf05300 */
[----:B------:R-:W-:Y:S05]  /*01e0*/  BRA.U !UP0, `(.L_x_3) ;  /* 0x0000000108107547 */ /* 0x000fea000b800000 */
[----:B-1----:R-:W1:Y:S01]  /*01f0*/  LDC.64 R2, c[0x0][0x8a8] ;  /* 0x00022a00ff027b82 */ /* 0x002e620000000a00 */
[----:B------:R-:W1:Y:S02]  /*0200*/  LDCU.64 UR4, c[0x0][0x358] ;  /* 0x00006b00ff0477ac */ /* 0x000e640008000a00 */
[----:B-1----:R2:W5:Y:S01]  /*0210*/  LDG.E R38, desc[UR4][R2.64] ;  /* 0x0000000402267981 */ /* 0x002562000c1e1900 */
[----:B------:R-:W-:Y:S05]  /*0220*/  BRA `(.L_x_2) ;  /* 0x0000000000087947 */ /* 0x000fea0003800000 */
.L_x_3:
[----:B------:R-:W2:Y:S02]  /*0230*/  LDCU UR4, c[0x0][0x8a0] ;  /* 0x00011400ff0477ac */ /* 0x000ea40008000800 */
[----:B--2---:R-:W-:Y:S02]  /*0240*/  MOV R38, UR4 ;  /* 0x0000000400267c02 */ /* 0x004fe40008000f00 */
.L_x_2:
[----:B------:R-:W-:Y:S01]  /*0250*/  IMAD.U32 R0, RZ, RZ, UR18 ;  /* 0x00000012ff007e24 */ /* 0x000fe2000f8e00ff */
[----:B------:R-:W-:Y:S04]  /*0260*/  BSSY.RECONVERGENT B0, `(.L_x_4) ;  /* 0x000000c000007945 */ /* 0x000fe80003800200 */
[C---:B------:R-:W-:Y:S02]  /*0270*/  ISETP.NE.OR P1, PT, R0.reuse, 0x1, !P3 ;  /* 0x000000010000780c */ /* 0x040fe40005f25670 */
[----:B------:R-:W-:-:S11]  /*0280*/  ISETP.NE.OR P0, PT, R0, 0x3, !P3 ;  /* 0x000000030000780c */ /* 0x000fd60005f05670 */
[----:B------:R-:W-:Y:S05]  /*0290*/  @P1 BRA `(.L_x_5) ;  /* 0x0000000000201947 */ /* 0x000fea0003800000 */
[----:B------:R-:W3:Y:S02]  /*02a0*/  LDCU.64 UR4, c[0x0][0x348] ;  /* 0x00006900ff0477ac */ /* 0x000ee40008000a00 */
[----:B---3--:R-:W-:Y:S02]  /*02b0*/  UIADD3 UR6, UP1, UPT, UR4, 0x80, URZ ;  /* 0x0000008004067890 */ /* 0x008fe4000ff3e0ff */
[----:B------:R-:W-:Y:S02]  /*02c0*/  UIADD3 UR4, UP0, UPT, UR4, 0x180, URZ ;  /* 0x0000018004047890 */ /* 0x000fe4000ff1e0ff */
[----:B------:R-:W-:Y:S02]  /*02d0*/  UIADD3.X UR7, UPT, UPT, URZ, UR5, URZ, UP1, !UPT ;  /* 0x00000005ff077290 */ /* 0x000fe40008ffe4ff */
[----:B------:R-:W-:-:S07]  /*02e0*/  UIADD3.X UR5, UPT, UPT, URZ, UR5, URZ, UP0, !UPT ;  /* 0x00000005ff057290 */ /* 0x000fce00087fe4ff */
[----:B------:R3:W-:Y:S02]  /*02f0*/  UTMACCTL.PF [UR6] ;  /* 0x00000000060079b9 */ /* 0x0007e40008040000 */
[----:B------:R3:W-:Y:S02]  /*0300*/  UTMACCTL.PF [UR4] ;  /* 0x00000000040079b9 */ /* 0x0007e40008040000 */
[----:B---3--:R-:W-:Y:S01]  /*0310*/  NOP ;  /* 0x0000000000007918 */ /* 0x008fe20000000000 */
.L_x_5:
[----:B------:R-:W-:Y:S05]  /*0320*/  BSYNC.RECONVERGENT B0 ;  /* 0x0000000000007941 */ /* 0x000fea0003800200 */
.L_x_4:
[----:B------:R-:W-:Y:S04]  /*0330*/  BSSY.RECONVERGENT B0, `(.L_x_6) ;  /* 0x000000a000007945 */ /* 0x000fe80003800200 */
        /* <DEDUP_REMOVED lines=9> */
.L_x_7:
[----:B------:R-:W-:Y:S05]  /*03d0*/  BSYNC.RECONVERGENT B0 ;  /* 0x0000000000007941 */ /* 0x000fea0003800200 */
.L_x_6:
[----:B------:R-:W3:Y:S01]  /*03e0*/  LDCU.64 UR4, c[0x0][0x888] ;  /* 0x00011100ff0477ac */ /* 0x000ee20008000a00 */
[----:B------:R-:W-:Y:S02]  /*03f0*/  UISETP.EQ.U32.AND UP2, UPT, UR8, URZ, UPT ;  /* 0x000000ff0800728c */ /* 0x000fe4000bf42070 */
[----:B------:R-:W-:Y:S02]  /*0400*/  UPLOP3.LUT UP3, UPT, UPT, UPT, UPT, 0x80, 0x8 ;  /* 0x000000000008789c */ /* 0x000fe40003f6f070 */
[----:B---3--:R-:W-:-:S04]  /*0410*/  UISETP.NE.U32.AND UP0, UPT, UR4, URZ, UPT ;  /* 0x000000ff0400728c */ /* 0x008fc8000bf05070 */
[----:B------:R-:W-:-:S04]  /*0420*/  UISETP.NE.AND.EX UP1, UPT, UR5, URZ, UPT, UP0 ;  /* 0x000000ff0500728c */ /* 0x000fc8000bf25300 */
[----:B------:R-:W-:-:S04]  /*0430*/  UISETP.EQ.OR.EX UP4, UPT, UR9, URZ, !UP1, UP2 ;  /* 0x000000ff0900728c */ /* 0x000fc8000cf82720 */
[----:B------:R-:W-:-:S05]  /*0440*/  UP2UR UR61, UPR, URZ, 0x10 ;  /* 0x00000010ff3d7883 */ /* 0x000fca0008000000 */
[----:B------:R-:W-:Y:S07]  /*0450*/  BRA.U !UP4, `(.L_x_8) ;  /* 0x000000010c207547 */ /* 0x000fee000b800000 */
[----:B------:R-:W-:Y:S01]  /*0460*/  UISETP.NE.U32.AND UP2, UPT, UR8, URZ, UPT ;  /* 0x000000ff0800728c */ /* 0x000fe2000bf45070 */
[----:B-----5:R-:W-:Y:S01]  /*0470*/  FSETP.NEU.AND P0, PT, R39, RZ, PT ;  /* 0x000000ff2700720b */ /* 0x020fe20003f0d000 */
[----:B------:R-:W-:Y:S02]  /*0480*/  USEL UR4, URZ, 0xffffffff, UP1 ;  /* 0xffffffffff047887 */ /* 0x000fe40008800000 */
[----:B------:R-:W-:-:S10]  /*0490*/  UISETP.NE.AND.EX UP2, UPT, UR9, URZ, UPT, UP2 ;  /* 0x000000ff0900728c */ /* 0x000fd4000bf45320 */
[----:B------:R-:W-:Y:S01]  /*04a0*/  VOTEU.ANY UP0, P0 ;  /* 0x0000000000ff7886 */ /* 0x000fe20000000100 */
[----:B------:R-:W-:-:S04]  /*04b0*/  @!UP2 USEL UR4, URZ, 0xffffffff, UP0 ;  /* 0xffffffffff04a887 */ /* 0x000fc80008000000 */
[----:B------:R-:W-:-:S04]  /*04c0*/  ULOP3.LUT UR4, UR4, 0x1, URZ, 0xc0, !UPT ;  /* 0x0000000104047892 */ /* 0x000fc8000f8ec0ff */
[----:B------:R-:W-:-:S11]  /*04d0*/  UISETP.NE.U32.AND UP3, UPT, UR4, 0x1, UPT ;  /* 0x000000010400788c */ /* 0x000fd6000bf65070 */
.L_x_8:
[----:B-12---:R-:W1:Y:S02]  /*04e0*/  SHFL.IDX PT, R2, R80, RZ, 0x1f ;  /* 0x00001fff50027589 */ /* 0x006e6400000e0000 */
[----:B-1----:R-:W-:-:S13]  /*04f0*/  ISETP.NE.AND P0, PT, R2, RZ, PT ;  /* 0x000000ff0200720c */ /* 0x002fda0003f05270 */
[----:B------:R-:W-:Y:S05]  /*0500*/  @P0 BRA `(.L_x_9) ;  /* 0x0000000000ac0947 */ /* 0x000fea0003800000 */
[----:B------:R-:W-:Y:S01]  /*0510*/  ELECT P0, URZ, PT ;  /* 0x0000000000ff782f */ /* 0x000fe20003800000 */
[----:B------:R-:W-:-:S12]  /*0520*/  BSSY.RECONVERGENT B0, `(.L_x_9) ;  /* 0x0000029000007945 */ /* 0x000fd80003800200 */
[----:B------:R-:W-:Y:S05]  /*0530*/  @!P0 BRA `(.L_x_10) ;  /* 0x00000000009c8947 */ /* 0x000fea0003800000 */
[----:B------:R-:W1:Y:S01]  /*0540*/  S2UR UR4, SR_CgaCtaId ;  /* 0x00000000000479c3 */ /* 0x000e620000008800 */
[----:B------:R-:W-:Y:S01]  /*0550*/  UMOV UR5, 0x400 ;  /* 0x0000040000057882 */ /* 0x000fe20000000000 */
[----:B------:R-:W-:Y:S01]  /*0560*/  UMOV UR8, 0x1 ;  /* 0x0000000100087882 */ /* 0x000fe20000000000 */
[----:B------:R-:W-:Y:S01]  /*0570*/  UMOV UR6, 0x2 ;  /* 0x0000000200067882 */ /* 0x000fe20000000000 */
[----:B------:R-:W-:-:S04]  /*0580*/  UIADD3 UR8, UPT, UPT, -UR8, 0x100000, URZ ;  /* 0x0010000008087890 */ /* 0x000fc8000fffe1ff */
[----:B------:R-:W-:Y:S02]  /*0590*/  USHF.L.U32 UR9, UR8, 0xb, URZ ;  /* 0x0000000b08097899 */ /* 0x000fe400080006ff */
[----:B------:R-:W-:Y:S02]  /*05a0*/  USHF.L.U32 UR8, UR8, 0x1, URZ ;  /* 0x0000000108087899 */ /* 0x000fe400080006ff */
[----:B------:R-:W-:-:S04]  /*05b0*/  UIADD3 UR6, UPT, UPT, -UR6, 0x100000, URZ ;  /* 0x0010000006067890 */ /* 0x000fc8000fffe1ff */
[----:B------:R-:W-:Y:S02]  /*05c0*/  USHF.L.U32 UR7, UR6, 0xb, URZ ;  /* 0x0000000b06077899 */ /* 0x000fe400080006ff */
[----:B------:R-:W-:Y:S02]  /*05d0*/  USHF.L.U32 UR6, UR6, 0x1, URZ ;  /* 0x0000000106067899 */ /* 0x000fe400080006ff */
[----:B-1----:R-:W-:Y:S01]  /*05e0*/  ULEA UR4, UR4, UR5, 0x18 ;  /* 0x0000000504047291 */ /* 0x002fe2000f8ec0ff */
[----:B------:R-:W1:Y:S11]  /*05f0*/  FENCE.VIEW.ASYNC.S ;  /* 0x00000000000073c6 */ /* 0x000e760000000000 */
[----:B-1----:R1:W2:Y:S01]  /*0600*/  SYNCS.EXCH.64 URZ, [UR4], UR8 ;  /* 0x0000000804ff75b2 */ /* 0x0022a20008000100 */
[----:B------:R1:W3:Y:S01]  /*0610*/  SYNCS.EXCH.64 URZ, [UR4+0x68], UR6 ;  /* 0x0000680604ff75b2 */ /* 0x0002e20008000100 */
[----:B------:R1:W4:Y:S01]  /*0620*/  SYNCS.EXCH.64 URZ, [UR4+0x8], UR8 ;  /* 0x0000080804ff75b2 */ /* 0x0003220008000100 */
[----:B------:R1:W1:Y:S01]  /*0630*/  SYNCS.EXCH.64 URZ, [UR4+0x70], UR6 ;  /* 0x0000700604ff75b2 */ /* 0x0002620008000100 */
        /* <DEDUP_REMOVED lines=22> */
[----:B--234-:R-:W-:Y:S01]  /*07a0*/  NOP ;  /* 0x0000000000007918 */ /* 0x01cfe20000000000 */
.L_x_10:
[----:B-1----:R-:W-:Y:S05]  /*07b0*/  BSYNC.RECONVERGENT B0 ;  /* 0x0000000000007941 */ /* 0x002fea0003800200 */
.L_x_9:
[----:B------:R-:W1:Y:S01]  /*07c0*/  SHFL.IDX PT, R2, R80, RZ, 0x1f ;  /* 0x00001fff50027589 */ /* 0x000e6200000e0000 */
[----:B------:R-:W-:Y:S01]  /*07d0*/  NOP ;  /* 0x0000000000007918 */ /* 0x000fe20000000000 */
[----:B-1----:R-:W-:-:S13]  /*07e0*/  ISETP.NE.AND P0, PT, R2, 0x1, PT ;  /* 0x000000010200780c */ /* 0x002fda0003f05270 */
[----:B------:R-:W-:Y:S05]  /*07f0*/  @P0 BRA `(.L_x_11) ;  /* 0x0000000000400947 */ /* 0x000fea0003800000 */
        /* <DEDUP_REMOVED lines=9> */
[----:B------:R-:W-:Y:S01]  /*0890*/  USHF.L.U32 UR6, UR6, 0x1, URZ ;  /* 0x0000000106067899 */ /* 0x000fe200080006ff */
[----:B------:R-:W-:Y:S01]  /*08a0*/  ELECT P0, URZ, PT ;  /* 0x0000000000ff782f */ /* 0x000fe20003800000 */
[----:B-1----:R-:W-:Y:S01]  /*08b0*/  ULEA UR4, UR4, UR5, 0x18 ;  /* 0x0000000504047291 */ /* 0x002fe2000f8ec0ff */
[----:B------:R-:W1:Y:S11]  /*08c0*/  FENCE.VIEW.ASYNC.S ;  /* 0x00000000000073c6 */ /* 0x000e760000000000 */
[----:B-1----:R1:W2:Y:S01]  /*08d0*/  SYNCS.EXCH.64 URZ, [UR4+0xd0], UR8 ;  /* 0x0000d00804ff75b2 */ /* 0x0022a20008000100 */
[----:B------:R1:W3:Y:S01]  /*08e0*/  SYNCS.EXCH.64 URZ, [UR4+0xd8], UR6 ;  /* 0x0000d80604ff75b2 */ /* 0x0002e20008000100 */
[----:B------:R-:W-:Y:S01]  /*08f0*/  NOP ;  /* 0x0000000000007918 */ /* 0x000fe20000000000 */
.L_x_11:
[----:B------:R-:W4:Y:S01]  /*0900*/  SHFL.IDX PT, R2, R80, RZ, 0x1f ;  /* 0x00001fff50027589 */ /* 0x000f2200000e0000 */
[----:B------:R-:W-:Y:S01]  /*0910*/  NOP ;  /* 0x0000000000007918 */ /* 0x000fe20000000000 */
[----:B----4-:R-:W-:-:S13]  /*0920*/  ISETP.NE.AND P0, PT, R2, 0x3, PT ;  /* 0x000000030200780c */ /* 0x010fda0003f05270 */
[----:B------:R-:W-:Y:S05]  /*0930*/  @P0 BRA `(.L_x_12) ;  /* 0x0000000000300947 */ /* 0x000fea0003800000 */
[----:B-1----:R-:W1:Y:S01]  /*0940*/  S2UR UR4, SR_CgaCtaId ;  /* 0x00000000000479c3 */ /* 0x002e620000008800 */
[----:B------:R-:W-:Y:S01]  /*0950*/  UMOV UR6, 0x400 ;  /* 0x0000040000067882 */ /* 0x000fe20000000000 */
[----:B------:R-:W-:Y:S01]  /*0960*/  UMOV UR5, 0x20 ;  /* 0x0000002000057882 */ /* 0x000fe20000000000 */
[----:B------:R-:W-:Y:S01]  /*0970*/  ELECT P0, URZ, PT ;  /* 0x0000000000ff782f */ /* 0x000fe20003800000 */
[----:B-1----:R-:W-:Y:S02]  /*0980*/  ULEA UR6, UR4, UR6, 0x18 ;  /* 0x0000000604067291 */ /* 0x002fe4000f8ec0ff */
[----:B------:R-:W-:-:S04]  /*0990*/  UIADD3 UR4, UPT, UPT, -UR5, 0x100000, URZ ;  /* 0x0010000005047890 */ /* 0x000fc8000fffe1ff */
[----:B------:R-:W-:Y:S02]  /*09a0*/  USHF.L.U32 UR5, UR4, 0xb, URZ ;  /* 0x0000000b04057899 */ /* 0x000fe400080006ff */
[----:B------:R-:W-:Y:S01]  /*09b0*/  USHF.L.U32 UR4, UR4, 0x1, URZ ;  /* 0x0000000104047899 */ /* 0x000fe200080006ff */
[----:B------:R-:W1:Y:S11]  /*09c0*/  FENCE.VIEW.ASYNC.S ;  /* 0x00000000000073c6 */ /* 0x000e760000000000 */
[----:B-1----:R4:W1:Y:S01]  /*09d0*/  SYNCS.EXCH.64 URZ, [UR6+0xe0], UR4 ;  /* 0x0000e00406ff75b2 */ /* 0x0028620008000100 */
[----:B------:R4:W1:Y:S02]  /*09e0*/  SYNCS.EXCH.64 URZ, [UR6+0xe8], UR4 ;  /* 0x0000e80406ff75b2 */ /* 0x0008640008000100 */
[----:B----4-:R-:W-:Y:S01]  /*09f0*/  NOP ;  /* 0x0000000000007918 */ /* 0x010fe20000000000 */
.L_x_12:
[----:B------:R-:W4:Y:S01]  /*0a00*/  SHFL.IDX PT, R2, R80, RZ, 0x1f ;  /* 0x00001fff50027589 */ /* 0x000f2200000e0000 */
[----:B------:R-:W-:Y:S01]  /*0a10*/  NOP ;  /* 0x0000000000007918 */ /* 0x000fe20000000000 */
[----:B----4-:R-:W-:-:S13]  /*0a20*/  ISETP.NE.AND P0, PT, R2, 0x4, PT ;  /* 0x000000040200780c */ /* 0x010fda0003f05270 */
[----:B------:R-:W-:Y:S05]  /*0a30*/  @P0 BRA `(.L_x_13) ;  /* 0x00000000004c0947 */ /* 0x000fea0003800000 */
[----:B-1----:R-:W1:Y:S01]  /*0a40*/  S2UR UR6, SR_CgaCtaId ;  /* 0x00000000000679c3 */ /* 0x002e620000008800 */
[----:B------:R-:W-:Y:S01]  /*0a50*/  UMOV UR4, 0x1e0 ;  /* 0x000001e000047882 */ /* 0x000fe20000000000 */
[----:B------:R-:W-:Y:S01]  /*0a60*/  UMOV UR5, 0x400 ;  /* 0x0000040000057882 */ /* 0x000fe20000000000 */
[----:B------:R-:W-:Y:S01]  /*0a70*/  USEL UR4, UR4, 0x1a0, UP3 ;  /* 0x000001a004047887 */ /* 0x000fe20009800000 */
[----:B------:R-:W-:Y:S01]  /*0a80*/  UMOV UR8, 0x1 ;  /* 0x0000000100087882 */ /* 0x000fe20000000000 */
[----:B------:R-:W-:Y:S01]  /*0a90*/  ELECT P0, URZ, PT ;  /* 0x0000000000ff782f */ /* 0x000fe20003800000 */
[----:B------:R-:W-:-:S04]  /*0aa0*/  UIADD3 UR8, UPT, UPT, -UR8, 0x100000, URZ ;  /* 0x0010000008087890 */ /* 0x000fc8000fffe1ff */
[----:B------:R-:W-:Y:S02]  /*0ab0*/  USHF.L.U32 UR9, UR8, 0xb, URZ ;  /* 0x0000000b08097899 */ /* 0x000fe400080006ff */
[----:B------:R-:W-:Y:S02]  /*0ac0*/  USHF.L.U32 UR8, UR8, 0x1, URZ ;  /* 0x0000000108087899 */ /* 0x000fe400080006ff */
[----:B-1----:R-:W-:Y:S02]  /*0ad0*/  ULEA UR6, UR6, UR5, 0x18 ;  /* 0x0000000506067291 */ /* 0x002fe4000f8ec0ff */
[----:B------:R-:W-:-:S04]  /*0ae0*/  UIADD3 UR4, UPT, UPT, -UR4, 0x100000, URZ ;  /* 0x0010000004047890 */ /* 0x000fc8000fffe1ff */
[----:B------:R-:W-:Y:S02]  /*0af0*/  USHF.L.U32 UR5, UR4, 0xb, URZ ;  /* 0x0000000b04057899 */ /* 0x000fe400080006ff */
[----:B------:R-:W-:Y:S01]  /*0b00*/  USHF.L.U32 UR4, UR4, 0x1, URZ ;  /* 0x0000000104047899 */ /* 0x000fe200080006ff */
[----:B------:R-:W1:Y:S03]  /*0b10*/  FENCE.VIEW.ASYNC.S ;  /* 0x00000000000073c6 */ /* 0x000e660000000000 */
[----:B-1----:R4:W1:Y:S08]  /*0b20*/  SYNCS.EXCH.64 URZ, [UR6+0xf0], UR8 ;  /* 0x0000f00806ff75b2 */ /* 0x0028700008000100 */
[----:B------:R4:W1:Y:S01]  /*0b30*/  SYNCS.EXCH.64 URZ, [UR6+0x100], UR4 ;  /* 0x0001000406ff75b2 */ /* 0x0008620008000100 */
[----:B------:R4:W1:Y:S01]  /*0b40*/  SYNCS.EXCH.64 URZ, [UR6+0xf8], UR8 ;  /* 0x0000f80806ff75b2 */ /* 0x0008620008000100 */
[----:B------:R4:W1:Y:S02]  /*0b50*/  SYNCS.EXCH.64 URZ, [UR6+0x108], UR4 ;  /* 0x0001080406ff75b2 */ /* 0x0008640008000100 */
[----:B----4-:R-:W-:Y:S01]  /*0b60*/  NOP ;  /* 0x0000000000007918 */ /* 0x010fe20000000000 */
.L_x_13:
[----:B------:R-:W4:Y:S01]  /*0b70*/  SHFL.IDX PT, R2, R80, RZ, 0x1f ;  /* 0x00001fff50027589 */ /* 0x000f2200000e0000 */
[----:B------:R-:W-:Y:S01]  /*0b80*/  NOP ;  /* 0x0000000000007918 */ /* 0x000fe20000000000 */
[----:B----4-:R-:W-:-:S13]  /*0b90*/  ISETP.NE.AND P0, PT, R2, 0x5, PT ;  /* 0x000000050200780c */ /* 0x010fda0003f05270 */
[----:B------:R-:W-:Y:S05]  /*0ba0*/  @P0 BRA `(.L_x_14) ;  /* 0x0000000000580947 */ /* 0x000fea0003800000 */
[----:B-1----:R-:W1:Y:S01]  /*0bb0*/  S2UR UR4, SR_CgaCtaId ;  /* 0x00000000000479c3 */ /* 0x002e620000008800 */
        /* <DEDUP_REMOVED lines=12> */
[----:B-1----:R4:W1:Y:S01]  /*0c80*/  SYNCS.EXCH.64 URZ, [UR4+0x110], UR8 ;  /* 0x0001100804ff75b2 */ /* 0x0028620008000100 */
[----:B------:R4:W1:Y:S01]  /*0c90*/  SYNCS.EXCH.64 URZ, [UR4+0x130], UR6 ;  /* 0x0001300604ff75b2 */ /* 0x0008620008000100 */
[----:B------:R4:W1:Y:S01]  /*0ca0*/  SYNCS.EXCH.64 URZ, [UR4+0x118], UR8 ;  /* 0x0001180804ff75b2 */ /* 0x0008620008000100 */
[----:B------:R4:W1:Y:S01]  /*0cb0*/  SYNCS.EXCH.64 URZ, [UR4+0x138], UR6 ;  /* 0x0001380604ff75b2 */ /* 0x0008620008000100 */
[----:B------:R4:W1:Y:S01]  /*0cc0*/  SYNCS.EXCH.64 URZ, [UR4+0x120], UR8 ;  /* 0x0001200804ff75b2 */ /* 0x0008620008000100 */
[----:B------:R4:W1:Y:S01]  /*0cd0*/  SYNCS.EXCH.64 URZ, [UR4+0x140], UR6 ;  /* 0x0001400604ff75b2 */ /* 0x0008620008000100 */
[----:B------:R4:W1:Y:S01]  /*0ce0*/  SYNCS.EXCH.64 URZ, [UR4+0x128], UR8 ;  /* 0x0001280804ff75b2 */ /* 0x0008620008000100 */
[----:B------:R4:W1:Y:S02]  /*0cf0*/  SYNCS.EXCH.64 URZ, [UR4+0x148], UR6 ;  /* 0x0001480604ff75b2 */ /* 0x0008640008000100 */
[----:B----4-:R-:W-:Y:S01]  /*0d00*/  NOP ;  /* 0x0000000000007918 */ /* 0x010fe20000000000 */
.L_x_14:
[----:B------:R-:W4:Y:S01]  /*0d10*/  SHFL.IDX PT, R2, R80, RZ, 0x1f ;  /* 0x00001fff50027589 */ /* 0x000f2200000e0000 */
[----:B------:R-:W1:Y:S01]  /*0d20*/  S2UR UR48, SR_CgaCtaId ;  /* 0x00000000003079c3 */ /* 0x000e620000008800 */
[----:B------:R-:W-:Y:S01]  /*0d30*/  NOP ;  /* 0x0000000000007918 */ /* 0x000fe20000000000 */
[----:B----4-:R-:W-:-:S13]  /*0d40*/  ISETP.NE.AND P0, PT, R2, 0x3, PT ;  /* 0x000000030200780c */ /* 0x010fda0003f05270 */
[----:B-1----:R-:W-:Y:S05]  /*0d50*/  @P0 BRA `(.L_x_15) ;  /* 0x0000000000340947 */ /* 0x002fea0003800000 */
[----:B------:R-:W-:Y:S01]  /*0d60*/  UMOV UR4, 0x400 ;  /* 0x0000040000047882 */ /* 0x000fe20000000000 */
[----:B------:R-:W-:Y:S01]  /*0d70*/  UMOV UR6, 0x20 ;  /* 0x0000002000067882 */ /* 0x000fe20000000000 */
[----:B------:R-:W-:Y:S02]  /*0d80*/  ULEA UR4, UR48, UR4, 0x18 ;  /* 0x0000000430047291 */ /* 0x000fe4000f8ec0ff */
[----:B------:R-:W-:-:S04]  /*0d90*/  UIADD3 UR6, UPT, UPT, -UR6, 0x100000, URZ ;  /* 0x0010000006067890 */ /* 0x000fc8000fffe1ff */
[----:B------:R-:W-:Y:S02]  /*0da0*/  USHF.L.U32 UR7, UR6, 0xb, URZ ;  /* 0x0000000b06077899 */ /* 0x000fe400080006ff */
[----:B------:R-:W-:Y:S01]  /*0db0*/  USHF.L.U32 UR6, UR6, 0x1, URZ ;  /* 0x0000000106067899 */ /* 0x000fe200080006ff */
[----:B------:R-:W-:Y:S01]  /*0dc0*/  ELECT P0, URZ, PT ;  /* 0x0000000000ff782f */ /* 0x000fe20003800000 */
[----:B------:R-:W1:Y:S10]  /*0dd0*/  FENCE.VIEW.ASYNC.S ;  /* 0x00000000000073c6 */ /* 0x000e740000000000 */
[----:B-1----:R1:W4:Y:S01]  /*0de0*/  SYNCS.EXCH.64 URZ, [UR4+0x150], UR6 ;  /* 0x0001500604ff75b2 */ /* 0x0023220008000100 */
[----:B------:R1:W1:Y:S01]  /*0df0*/  SYNCS.EXCH.64 URZ, [UR4+0x160], UR6 ;  /* 0x0001600604ff75b2 */ /* 0x0002620008000100 */
[----:B------:R1:W1:Y:S01]  /*0e00*/  SYNCS.EXCH.64 URZ, [UR4+0x158], UR6 ;  /* 0x0001580604ff75b2 */ /* 0x0002620008000100 */
[----:B------:R1:W1:Y:S01]  /*0e10*/  SYNCS.EXCH.64 URZ, [UR4+0x168], UR6 ;  /* 0x0001680604ff75b2 */ /* 0x0002620008000100 */
[----:B------:R-:W-:Y:S01]  /*0e20*/  NOP ;  /* 0x0000000000007918 */ /* 0x000fe20000000000 */
.L_x_15:
[----:B-1----:R-:W1:Y:S01]  /*0e30*/  LDCU UR4, c[0x0][0x36c] ;  /* 0x00006d80ff0477ac */ /* 0x002e620008000800 */
[----:B------:R-:W-:Y:S01]  /*0e40*/  ISETP.NE.OR P3, PT, R0, 0x2, !P3 ;  /* 0x000000020000780c */ /* 0x000fe20005f65670 */
[----:B------:R-:W-:Y:S01]  /*0e50*/  NOP ;  /* 0x0000000000007918 */ /* 0x000fe20000000000 */
[----:B------:R-:W-:Y:S01]  /*0e60*/  LOP3.LUT R0, R76, 0x1f, RZ, 0xc0, !PT ;  /* 0x0000001f4c007812 */ /* 0x000fe200078ec0ff */
[----:B------:R-:W-:Y:S02]  /*0e70*/  UISETP.NE.AND UP4, UPT, UR18, 0x2, UPT ;  /* 0x000000021200788c */ /* 0x000fe4000bf85270 */
[----:B------:R-:W-:Y:S02]  /*0e80*/  UISETP.NE.AND UP5, UPT, UR18, URZ, UPT ;  /* 0x000000ff1200728c */ /* 0x000fe4000bfa5270 */
[----:B-1----:R-:W-:-:S09]  /*0e90*/  UISETP.EQ.U32.AND UP6, UPT, UR4, 0x1, UPT ;  /* 0x000000010400788c */ /* 0x002fd2000bfc2070 */
[----:B------:R-:W-:Y:S05]  /*0ea0*/  BRA.U !UP6, `(.L_x_16) ;  /* 0x000000010e087547 */ /* 0x000fea000b800000 */
[----:B--234-:R-:W-:Y:S01]  /*0eb0*/  UCGABAR_ARV ;  /* 0x00000000000079c7 */ /* 0x01cfe20008000000 */
[----:B------:R-:W-:Y:S05]  /*0ec0*/  BRA `(.L_x_17) ;  /* 0x0000000000047947 */ /* 0x000fea0003800000 */
.L_x_16:
[----:B--234-:R-:W-:Y:S01]  /*0ed0*/  NOP ;  /* 0x0000000000007918 */ /* 0x01cfe20000000000 */
.L_x_17:
[----:B------:R-:W1:Y:S01]  /*0ee0*/  S2UR UR46, SR_CTAID.X ;  /* 0x00000000002e79c3 */ /* 0x000e620000002500 */
[----:B------:R-:W-:-:S05]  /*0ef0*/  CS2R.32 R3, SR_CgaSize ;  /* 0x0000000000037805 */ /* 0x000fca0000008a00 */
[----:B------:R-:W-:-:S05]  /*0f00*/  IMAD R3, R3, -0xa0, RZ ;  /* 0xffffff6003037824 */ /* 0x000fca00078e02ff */
[----:B------:R-:W-:-:S14]  /*0f10*/  R2UR UR5, R3 ;  /* 0x00000000030572ca */ /* 0x000fdc00000e0000 */
[----:B------:R-:W2:Y:S01]  /*0f20*/  LDCU UR5, c[0x0][UR5+0x2b0] ;  /* 0x00005600050577ac */ /* 0x000ea20008000800 */
[----:B------:R-:W-:-:S05]  /*0f30*/  CS2R.32 R3, SR_CgaSize ;  /* 0x0000000000037805 */ /* 0x000fca0000008a00 */
[----:B------:R-:W-:-:S05]  /*0f40*/  IMAD R3, R3, -0xa0, RZ ;  /* 0xffffff6003037824 */ /* 0x000fca00078e02ff */
[----:B------:R-:W-:-:S14]  /*0f50*/  R2UR UR4, R3 ;  /* 0x00000000030472ca */ /* 0x000fdc00000e0000 */
[----:B------:R-:W3:Y:S01]  /*0f60*/  LDCU UR4, c[0x0][UR4+0x2b4] ;  /* 0x00005680040477ac */ /* 0x000ee20008000800 */
[----:B------:R-:W4:Y:S01]  /*0f70*/  S2UR UR45, SR_CTAID.Y ;  /* 0x00000000002d79c3 */ /* 0x000f220000002600 */
[----:B------:R-:W-:-:S05]  /*0f80*/  CS2R.32 R3, SR_CgaSize ;  /* 0x0000000000037805 */ /* 0x000fca0000008a00 */
[----:B------:R-:W-:-:S05]  /*0f90*/  IMAD R3, R3, -0xa0, RZ ;  /* 0xffffff6003037824 */ /* 0x000fca00078e02ff */
[----:B------:R-:W-:-:S14]  /*0fa0*/  R2UR UR60, R3 ;  /* 0x00000000033c72ca */ /* 0x000fdc00000e0000 */
[----:B------:R-:W3:Y:S01]  /*0fb0*/  LDCU UR60, c[0x0][UR60+0x2a0] ;  /* 0x000054003c3c77ac */ /* 0x000ee20008000800 */
[----:B------:R-:W-:-:S05]  /*0fc0*/  CS2R.32 R3, SR_CgaSize ;  /* 0x0000000000037805 */ /* 0x000fca0000008a00 */
[----:B------:R-:W-:-:S05]  /*0fd0*/  IMAD R3, R3, -0xa0, RZ ;  /* 0xffffff6003037824 */ /* 0x000fca00078e02ff */
[----:B------:R-:W-:-:S14]  /*0fe0*/  R2UR UR57, R3 ;  /* 0x00000000033972ca */ /* 0x000fdc00000e0000 */
[----:B------:R-:W3:Y:S01]  /*0ff0*/  LDCU UR57, c[0x0][UR57+0x2a4] ;  /* 0x00005480393977ac */ /* 0x000ee20008000800 */
[----:B------:R-:W-:Y:S01]  /*1000*/  USHF.L.U32 UR24, UR48, 0xc, URZ ;  /* 0x0000000c30187899 */ /* 0x000fe200080006ff */
[----:B------:R-:W3:Y:S01]  /*1010*/  LDCU UR19, c[0x0][0xb24] ;  /* 0x00016480ff1377ac */ /* 0x000ee20008000800 */
[----:B------:R-:W3:Y:S01]  /*1020*/  LDCU UR42, c[0x0][0xb24] ;  /* 0x00016480ff2a77ac */ /* 0x000ee20008000800 */
[----:B-1----:R-:W-:Y:S01]  /*1030*/  I2FP.F32.U32 R3, UR46 ;  /* 0x0000002e00037c45 */ /* 0x002fe20008201000 */
[----:B------:R-:W1:Y:S04]  /*1040*/  LDCU UR22, c[0x0][0xb30] ;  /* 0x00016600ff1677ac */ /* 0x000e680008000800 */
[----:B--2---:R-:W-:Y:S01]  /*1050*/  FMUL R3, R3, UR5 ;  /* 0x0000000503037c20 */ /* 0x004fe20008400000 */
[----:B------:R-:W-:Y:S01]  /*1060*/  ULOP3.LUT UR24, UR24, 0x1000, URZ, 0xc0, !UPT ;  /* 0x0000100018187892 */ /* 0x000fe2000f8ec0ff */
[----:B----4-:R-:W-:-:S04]  /*1070*/  I2FP.F32.U32 R2, UR45 ;  /* 0x0000002d00027c45 */ /* 0x010fc80008201000 */
[----:B------:R-:W2:Y:S01]  /*1080*/  F2I.U32.TRUNC.NTZ R3, R3 ;  /* 0x0000000300037305 */ /* 0x000ea2000020f000 */
[----:B---3--:R-:W-:-:S07]  /*1090*/  FMUL R2, R2, UR4 ;  /* 0x0000000402027c20 */ /* 0x008fce0008400000 */
[----:B------:R-:W3:Y:S01]  /*10a0*/  F2I.U32.TRUNC.NTZ R2, R2 ;  /* 0x0000000200027305 */ /* 0x000ee2000020f000 */
[----:B--2---:R-:W-:Y:S02]  /*10b0*/  R2UR UR5, R3 ;  /* 0x00000000030572ca */ /* 0x004fe400000e0000 */
[----:B---3--:R-:W-:Y:S02]  /*10c0*/  R2UR UR4, R2 ;  /* 0x00000000020472ca */ /* 0x008fe400000e0000 */
[----:B------:R-:W-:-:S09]  /*10d0*/  PRMT R2, RZ, 0x7610, R2 ;  /* 0x00007610ff027816 */ /* 0x000fd20000000002 */
[----:B------:R-:W-:-:S04]  /*10e0*/  UIADD3 UR5, UPT, UPT, -UR5, URZ, URZ ;  /* 0x000000ff05057290 */ /* 0x000fc8000fffe1ff */
[----:B------:R-:W-:Y:S02]  /*10f0*/  UIMAD UR60, UR60, UR5, UR46 ;  /* 0x000000053c3c72a4 */ /* 0x000fe4000f8e022e */
[----:B------:R-:W-:-:S04]  /*1100*/  UIADD3 UR4, UPT, UPT, -UR4, URZ, URZ ;  /* 0x000000ff04047290 */ /* 0x000fc8000fffe1ff */
[----:B------:R-:W-:Y:S01]  /*1110*/  UIMAD UR57, UR57, UR4, UR45 ;  /* 0x00000004393972a4 */ /* 0x000fe2000f8e022d */
[----:B-1----:R-:W-:Y:S11]  /*1120*/  BRA.U UP5, `(.L_x_18) ;  /* 0x0000000105247547 */ /* 0x002ff6000b800000 */
[----:B------:R-:W-:-:S04]  /*1130*/  UISETP.NE.AND UP0, UPT, UR57, URZ, UPT ;  /* 0x000000ff3900728c */ /* 0x000fc8000bf05270 */
[----:B------:R-:W-:-:S04]  /*1140*/  UISETP.EQ.OR UP0, UPT, UR60, URZ, !UP0 ;  /* 0x000000ff3c00728c */ /* 0x000fc8000c702670 */
[----:B------:R-:W-:Y:S02]  /*1150*/  USEL UR5, URZ, 0x1, !UP0 ;  /* 0x00000001ff057887 */ /* 0x000fe4000c000000 */
[----:B------:R-:W-:-:S04]  /*1160*/  UISETP.NE.AND UP0, UPT, UR57, URZ, UPT ;  /* 0x000000ff3900728c */ /* 0x000fc8000bf05270 */
[----:B------:R-:W-:Y:S02]  /*1170*/  USEL UR4, URZ, 0x2, UP0 ;  /* 0x00000002ff047887 */ /* 0x000fe40008000000 */
[----:B------:R-:W-:-:S04]  /*1180*/  UISETP.NE.AND UP0, UPT, UR60, 0x1, UPT ;  /* 0x000000013c00788c */ /* 0x000fc8000bf05270 */
[----:B------:R-:W-:-:S04]  /*1190*/  USEL UR4, UR4, 0x2, UP0 ;  /* 0x0000000204047887 */ /* 0x000fc80008000000 */
[----:B------:R-:W-:-:S06]  /*11a0*/  UIADD3 UR4, UPT, UPT, UR5, UR4, URZ ;  /* 0x0000000405047290 */ /* 0x000fcc000fffe0ff */
[----:B------:R-:W-:-:S07]  /*11b0*/  MOV R2, UR4 ;  /* 0x0000000400027c02 */ /* 0x000fce0008000f00 */
.L_x_18:
[----:B------:R-:W1:Y:S01]  /*11c0*/  S2UR UR36, SR_CTAID.Z ;  /* 0x00000000002479c3 */ /* 0x000e620000002700 */
[----:B------:R-:W-:-:S09]  /*11d0*/  UISETP.GE.AND UP0, UPT, UR19, 0x1, UPT ;  /* 0x000000011300788c */ /* 0x000fd2000bf06270 */
[----:B------:R-:W-:Y:S05]  /*11e0*/  BRA.U !UP0, `(.L_x_19) ;  /* 0x0000000108d07547 */ /* 0x000fea000b800000 */
[----:B------:R-:W2:Y:S01]  /*11f0*/  LDCU UR20, c[0x0][0xb0c] ;  /* 0x00016180ff1477ac */ /* 0x000ea20008000800 */
[----:B------:R-:W3:Y:S01]  /*1200*/  LDCU.128 UR12, c[0x0][0xb10] ;  /* 0x00016200ff0c77ac */ /* 0x000ee20008000c00 */
[----:B------:R-:W4:Y:S01]  /*1210*/  LDCU UR6, c[0x0][0x370] ;  /* 0x00006e00ff0677ac */ /* 0x000f220008000800 */
[----:B------:R-:W1:Y:S01]  /*1220*/  LDCU UR7, c[0x0][0x374] ;  /* 0x00006e80ff0777ac */ /* 0x000e620008000800 */
[----:B------:R-:W1:Y:S01]  /*1230*/  LDCU UR21, c[0x0][0xb20] ;  /* 0x00016400ff1577ac */ /* 0x000e620008000800 */
[----:B--2---:R-:W-:Y:S02]  /*1240*/  UISETP.NE.AND UP0, UPT, UR20, 0x1, UPT ;  /* 0x000000011400788c */ /* 0x004fe4000bf05270 */
[----:B---3--:R-:W-:Y:S01]  /*1250*/  UIMAD.WIDE.U32 UR4, UR46, UR12, URZ ;  /* 0x0000000c2e0472a5 */ /* 0x008fe2000f8e00ff */
[----:B------:R-:W2:Y:S01]  /*1260*/  LDCU.64 UR8, c[0x0][0xb28] ;  /* 0x00016500ff0877ac */ /* 0x000ea20008000a00 */
[----:B----4-:R-:W-:Y:S02]  /*1270*/  UIMAD.WIDE.U32 UR10, UR6, UR12, URZ ;  /* 0x0000000c060a72a5 */ /* 0x010fe4000f8e00ff */
[----:B------:R-:W-:-:S02]  /*1280*/  USHF.R.U32.HI UR5, URZ, UR13, UR5 ;  /* 0x0000000dff057299 */ /* 0x000fc40008011605 */
[----:B------:R-:W-:Y:S02]  /*1290*/  UISETP.NE.AND UP2, UPT, UR19, 0x1, UPT ;  /* 0x000000011300788c */ /* 0x000fe4000bf45270 */
[----:B------:R-:W-:Y:S01]  /*12a0*/  USEL UR5, UR46, UR5, !UP0 ;  /* 0x000000052e057287 */ /* 0x000fe2000c000000 */
[----:B------:R-:W-:Y:S01]  /*12b0*/  UMOV UR10, UR11 ;  /* 0x0000000b000a7c82 */ /* 0x000fe20008000000 */
[----:B------:R-:W-:Y:S02]  /*12c0*/  UIMAD.WIDE.U32 UR16, UR45, UR15, URZ ;  /* 0x0000000f2d1072a5 */ /* 0x000fe4000f8e00ff */
[----:B------:R-:W-:Y:S02]  /*12d0*/  @UP0 USHF.R.U32.HI UR6, URZ, UR13, UR10 ;  /* 0x0000000dff060299 */ /* 0x000fe4000801160a */
[----:B------:R-:W-:Y:S02]  /*12e0*/  UISETP.NE.AND UP0, UPT, UR14, 0x1, UPT ;  /* 0x000000010e00788c */ /* 0x000fe4000bf05270 */
[----:B-1----:R-:W-:-:S02]  /*12f0*/  UIMAD.WIDE.U32 UR10, UR7, UR15, URZ ;  /* 0x0000000f070a72a5 */ /* 0x002fc4000f8e00ff */
[----:B--2---:R-:W-:Y:S01]  /*1300*/  UIMAD.WIDE.U32 UR12, UR6, UR8, URZ ;  /* 0x00000008060c72a5 */ /* 0x004fe2000f8e00ff */
[----:B------:R-:W-:Y:S02]  /*1310*/  UMOV UR4, UR17 ;  /* 0x0000001100047c82 */ /* 0x000fe40008000000 */
[----:B------:R-:W-:Y:S02]  /*1320*/  USHF.R.U32.HI UR4, URZ, UR21, UR4 ;  /* 0x00000015ff047299 */ /* 0x000fe40008011604 */
[----:B------:R-:W-:Y:S02]  /*1330*/  UMOV UR10, UR11 ;  /* 0x0000000b000a7c82 */ /* 0x000fe40008000000 */
[----:B------:R-:W-:Y:S01]  /*1340*/  UMOV UR12, UR13 ;  /* 0x0000000d000c7c82 */ /* 0x000fe20008000000 */
[----:B------:R-:W-:Y:S02]  /*1350*/  @UP0 USHF.R.U32.HI UR7, URZ, UR21, UR10 ;  /* 0x00000015ff070299 */ /* 0x000fe4000801160a */
[----:B------:R-:W-:-:S02]  /*1360*/  USEL UR4, UR45, UR4, !UP0 ;  /* 0x000000042d047287 */ /* 0x000fc4000c000000 */
[----:B------:R-:W-:Y:S02]  /*1370*/  UIMAD.WIDE.U32 UR10, UR7, UR8, URZ ;  /* 0x00000008070a72a5 */ /* 0x000fe4000f8e00ff */
[----:B------:R-:W-:Y:S02]  /*1380*/  @UP2 USHF.R.U32.HI UR6, URZ, UR9, UR12 ;  /* 0x00000009ff062299 */ /* 0x000fe4000801160c */
[----:B------:R-:W-:-:S03]  /*1390*/  UIMAD.WIDE.U32 UR12, UR4, UR8, URZ ;  /* 0x00000008040c72a5 */ /* 0x000fc6000f8e00ff */
[----:B------:R-:W-:Y:S02]  /*13a0*/  UMOV UR10, UR11 ;  /* 0x0000000b000a7c82 */ /* 0x000fe40008000000 */
[----:B------:R-:W-:Y:S02]  /*13b0*/  @UP2 USHF.R.U32.HI UR7, URZ, UR9, UR10 ;  /* 0x00000009ff072299 */ /* 0x000fe4000801160a */
[----:B------:R-:W-:Y:S02]  /*13c0*/  UIMAD UR10, UR6, UR19, URZ ;  /* 0x00000013060a72a4 */ /* 0x000fe4000f8e02ff */
[----:B------:R-:W-:-:S04]  /*13d0*/  UIMAD UR7, UR7, UR19, URZ ;  /* 0x00000013070772a4 */ /* 0x000fc8000f8e02ff */
[----:B------:R-:W-:-:S03]  /*13e0*/  UISETP.GE.AND UP0, UPT, UR4, UR7, UPT ;  /* 0x000000070400728c */ /* 0x000fc6000bf06270 */
[----:B------:R-:W-:Y:S01]  /*13f0*/  UMOV UR7, UR13 ;  /* 0x0000000d00077c82 */ /* 0x000fe20008000000 */
[----:B------:R-:W-:Y:S02]  /*1400*/  UISETP.GE.OR UP0, UPT, UR5, UR10, UP0 ;  /* 0x0000000a0500728c */ /* 0x000fe40008706670 */
[----:B------:R-:W-:Y:S02]  /*1410*/  UIMAD.WIDE.U32 UR10, UR5, UR8, URZ ;  /* 0x00000008050a72a5 */ /* 0x000fe4000f8e00ff */
[----:B------:R-:W-:Y:S02]  /*1420*/  USHF.R.U32.HI UR7, URZ, UR9, UR7 ;  /* 0x00000009ff077299 */ /* 0x000fe40008011607 */
[----:B------:R-:W-:Y:S02]  /*1430*/  UIADD3 UR10, UPT, UPT, -UR4, URZ, URZ ;  /* 0x000000ff040a7290 */ /* 0x000fe4000fffe1ff */
[----:B------:R-:W-:Y:S02]  /*1440*/  USEL UR7, UR4, UR7, !UP2 ;  /* 0x0000000704077287 */ /* 0x000fe4000d000000 */
[----:B------:R-:W-:Y:S01]  /*1450*/  UIMAD UR10, UR14, UR10, UR45 ;  /* 0x0000000a0e0a72a4 */ /* 0x000fe2000f8e022d */
[----:B------:R-:W-:Y:S01]  /*1460*/  @!UP0 UMOV UR8, UR11 ;  /* 0x0000000b00088c82 */ /* 0x000fe20008000000 */
[----:B------:R-:W-:-:S02]  /*1470*/  UIADD3 UR11, UPT, UPT, -UR5, URZ, URZ ;  /* 0x000000ff050b7290 */ /* 0x000fc4000fffe1ff */
[----:B------:R-:W-:Y:S02]  /*1480*/  @!UP0 USHF.R.U32.HI UR8, URZ, UR9, UR8 ;  /* 0x00000009ff088299 */ /* 0x000fe40008011608 */
[----:B------:R-:W-:Y:S02]  /*1490*/  UIADD3 UR9, UPT, UPT, -UR7, URZ, URZ ;  /* 0x000000ff07097290 */ /* 0x000fe4000fffe1ff */
[----:B------:R-:W-:Y:S02]  /*14a0*/  @!UP0 USEL UR8, UR5, UR8, !UP2 ;  /* 0x0000000805088287 */ /* 0x000fe4000d000000 */
[----:B------:R-:W-:Y:S02]  /*14b0*/  UIMAD UR9, UR19, UR9, UR4 ;  /* 0x00000009130972a4 */ /* 0x000fe4000f8e0204 */
[----:B------:R-:W-:Y:S02]  /*14c0*/  @!UP0 UIADD3 UR7, UPT, UPT, UR7, -UR8, URZ ;  /* 0x8000000807078290 */ /* 0x000fe4000fffe0ff */
[----:B------:R-:W-:-:S02]  /*14d0*/  @!UP0 UIMAD UR6, UR9, UR6, UR8 ;  /* 0x00000006090682a4 */ /* 0x000fc4000f8e0208 */
[----:B------:R-:W-:Y:S02]  /*14e0*/  @!UP0 UIMAD UR4, UR7, UR19, UR5 ;  /* 0x00000013070482a4 */ /* 0x000fe4000f8e0205 */
[----:B------:R-:W-:Y:S02]  /*14f0*/  UIMAD UR46, UR20, UR11, UR46 ;  /* 0x0000000b142e72a4 */ /* 0x000fe4000f8e022e */
[----:B------:R-:W-:Y:S01]  /*1500*/  UIMAD UR45, UR4, UR14, UR10 ;  /* 0x0000000e042d72a4 */ /* 0x000fe2000f8e020a */
[----:B------:R-:W-:Y:S02]  /*1510*/  @!UP0 UMOV UR5, UR6 ;  /* 0x0000000600058c82 */ /* 0x000fe40008000000 */
[----:B------:R-:W-:-:S12]  /*1520*/  UIMAD UR46, UR5, UR20, UR46 ;  /* 0x00000014052e72a4 */ /* 0x000fd8000f8e022e */
.L_x_19:
[----:B------:R-:W-:-:S09]  /*1530*/  UISETP.NE.AND UP0, UPT, UR22, 0x1, UPT ;  /* 0x000000011600788c */ /* 0x000fd2000bf05270 */
[----:B------:R-:W-:Y:S05]  /*1540*/  BRA.U UP0, `(.L_x_20) ;  /* 0x0000000100407547 */ /* 0x000fea000b800000 */
[----:B------:R-:W2:Y:S01]  /*1550*/  LDCU.128 UR8, c[0x0][0xb10] ;  /* 0x00016200ff0877ac */ /* 0x000ea20008000c00 */
[----:B------:R-:W3:Y:S01]  /*1560*/  LDCU UR12, c[0x0][0xb0c] ;  /* 0x00016180ff0c77ac */ /* 0x000ee20008000800 */
[----:B------:R-:W4:Y:S01]  /*1570*/  LDCU UR13, c[0x0][0xb20] ;  /* 0x00016400ff0d77ac */ /* 0x000f220008000800 */
[----:B--2---:R-:W-:Y:S02]  /*1580*/  UIMAD.WIDE.U32 UR4, UR46, UR8, URZ ;  /* 0x000000082e0472a5 */ /* 0x004fe4000f8e00ff */
[----:B------:R-:W-:Y:S02]  /*1590*/  UIMAD.WIDE.U32 UR6, UR45, UR11, URZ ;  /* 0x0000000b2d0672a5 */ /* 0x000fe4000f8e00ff */
[----:B---3--:R-:W-:Y:S02]  /*15a0*/  UISETP.NE.AND UP0, UPT, UR12, 0x1, UPT ;  /* 0x000000010c00788c */ /* 0x008fe4000bf05270 */
[----:B------:R-:W-:-:S03]  /*15b0*/  USHF.R.U32.HI UR5, URZ, UR9, UR5 ;  /* 0x00000009ff057299 */ /* 0x000fc60008011605 */
[----:B------:R-:W-:Y:S01]  /*15c0*/  UMOV UR4, UR7 ;  /* 0x0000000700047c82 */ /* 0x000fe20008000000 */
[----:B------:R-:W-:Y:S02]  /*15d0*/  USEL UR5, UR46, UR5, !UP0 ;  /* 0x000000052e057287 */ /* 0x000fe4000c000000 */
[----:B------:R-:W-:Y:S02]  /*15e0*/  UISETP.NE.AND UP0, UPT, UR10, 0x1, UPT ;  /* 0x000000010a00788c */ /* 0x000fe4000bf05270 */
[----:B----4-:R-:W-:-:S04]  /*15f0*/  USHF.R.U32.HI UR4, URZ, UR13, UR4 ;  /* 0x0000000dff047299 */ /* 0x010fc80008011604 */
[----:B------:R-:W-:-:S04]  /*1600*/  USEL UR4, UR45, UR4, !UP0 ;  /* 0x000000042d047287 */ /* 0x000fc8000c000000 */
[----:B------:R-:W-:Y:S02]  /*1610*/  UIADD3 UR6, UPT, UPT, UR5, -UR4, URZ ;  /* 0x8000000405067290 */ /* 0x000fe4000fffe0ff */
[----:B------:R-:W-:Y:S02]  /*1620*/  UIADD3 UR4, UPT, UPT, -UR5, UR4, URZ ;  /* 0x0000000405047290 */ /* 0x000fe4000fffe1ff */
[----:B------:R-:W-:Y:S02]  /*1630*/  UIMAD UR45, UR6, UR10, UR45 ;  /* 0x0000000a062d72a4 */ /* 0x000fe4000f8e022d */
[----:B------:R-:W-:-:S12]  /*1640*/  UIMAD UR46, UR4, UR12, UR46 ;  /* 0x0000000c042e72a4 */ /* 0x000fd8000f8e022e */
.L_x_20:
[----:B------:R-:W-:Y:S01]  /*1650*/  UISETP.NE.AND UP0, UPT, UR18, 0x2, UPT ;  /* 0x000000021200788c */ /* 0x000fe2000bf05270 */
[----:B------:R-:W-:Y:S09]  /*1660*/  BRA.U !UP6, `(.L_x_21) ;  /* 0x000000010e0c7547 */ /* 0x000ff2000b800000 */
[----:B------:R-:W-:Y:S01]  /*1670*/  UCGABAR_WAIT ;  /* 0x0000000000007dc7 */ /* 0x000fe20008000000 */
[----:B------:R-:W-:Y:S01]  /*1680*/  CCTL.IVALL ;  /* 0x00000000ff00798f */ /* 0x000fe20002000000 */
[----:B------:R-:W-:Y:S05]  /*1690*/  BRA `(.L_x_22) ;  /* 0x0000000000047947 */ /* 0x000fea0003800000 */
.L_x_21:
[----:B------:R-:W-:Y:S06]  /*16a0*/  BAR.SYNC.DEFER_BLOCKING 0x0 ;  /* 0x0000000000007b1d */ /* 0x000fec0000010000 */
.L_x_22:
[----:B------:R-:W-:Y:S05]  /*16b0*/  BRA.U UP0, `(.L_x_23) ;  /* 0x0000001900047547 */ /* 0x000fea000b800000 */
[----:B------:R-:W2:Y:S01]  /*16c0*/  LDCU UR6, c[0x0][0x38c] ;  /* 0x00007180ff0677ac */ /* 0x000ea20008000800 */
[----:B------:R-:W-:Y:S01]  /*16d0*/  PLOP3.LUT P1, PT, PT, PT, UP3, 0x80, 0x8 ;  /* 0x000000000008781c */ /* 0x000fe20003f2f038 */
[----:B------:R-:W-:Y:S01]  /*16e0*/  IMAD.MOV.U32 R12, RZ, RZ, 0x1 ;  /* 0x00000001ff0c7424 */ /* 0x000fe200078e00ff */
[----:B------:R-:W-:Y:S01]  /*16f0*/  ISETP.EQ.OR P2, PT, R0, RZ, P3 ;  /* 0x000000ff0000720c */ /* 0x000fe20001f42670 */
[----:B------:R-:W-:Y:S01]  /*1700*/  UISETP.NE.AND UP1, UPT, UR18, URZ, UPT ;  /* 0x000000ff1200728c */ /* 0x000fe2000bf25270 */
[----:B------:R-:W-:Y:S01]  /*1710*/  PLOP3.LUT P1, PT, P1, PT, PT, 0x8, 0x80 ;  /* 0x000000000080781c */ /* 0x000fe20000f2e170 */
[----:B------:R-:W-:Y:S01]  /*1720*/  USEL UR25, URZ, 0x1, UP4 ;  /* 0x00000001ff197887 */ /* 0x000fe2000a000000 */
[----:B------:R-:W-:Y:S01]  /*1730*/  CS2R R10, SRZ ;  /* 0x00000000000a7805 */ /* 0x000fe2000001ff00 */
[----:B------:R-:W-:Y:S01]  /*1740*/  IMAD.MOV.U32 R9, RZ, RZ, RZ ;  /* 0x000000ffff097224 */ /* 0x000fe200078e00ff */
[----:B------:R-:W3:Y:S01]  /*1750*/  LDCU UR39, c[0x0][0x370] ;  /* 0x00006e00ff2777ac */ /* 0x000ee20008000800 */
[----:B------:R-:W-:Y:S01]  /*1760*/  IMAD.MOV.U32 R8, RZ, RZ, 0x1 ;  /* 0x00000001ff087424 */ /* 0x000fe200078e00ff */
[----:B------:R-:W4:Y:S01]  /*1770*/  LDCU.64 UR28, c[0x0][0x348] ;  /* 0x00006900ff1c77ac */ /* 0x000f220008000a00 */
[----:B------:R-:W-:-:S02]  /*1780*/  USHF.R.U32.HI UR44, URZ, 0x7, UR24 ;  /* 0x00000007ff2c7899 */ /* 0x000fc40008011618 */
[----:B--2---:R-:W-:Y:S02]  /*1790*/  UIADD3 UR5, UPT, UPT, UR6, 0x7f, URZ ;  /* 0x0000007f06057890 */ /* 0x004fe4000fffe0ff */
[----:B------:R-:W-:Y:S02]  /*17a0*/  UIADD3 UR47, UPT, UPT, UR6, 0xfe, URZ ;  /* 0x000000fe062f7890 */ /* 0x000fe4000fffe0ff */
[----:B------:R-:W-:Y:S01]  /*17b0*/  USHF.R.S32.HI UR4, URZ, 0x1f, UR5 ;  /* 0x0000001fff047899 */ /* 0x000fe20008011405 */
[----:B------:R-:W2:Y:S03]  /*17c0*/  LDCU UR38, c[0x0][0x374] ;  /* 0x00006e80ff2677ac */ /* 0x000ea60008000800 */
[----:B------:R-:W-:Y:S02]  /*17d0*/  ULEA.HI UR4, UR4, UR5, URZ, 0x7 ;  /* 0x0000000504047291 */ /* 0x000fe4000f8f38ff */
[----:B------:R-:W-:-:S02]  /*17e0*/  USEL UR25, UR25, 0x2, UP1 ;  /* 0x0000000219197887 */ /* 0x000fc40008800000 */
[----:B------:R-:W-:Y:S02]  /*17f0*/  USHF.R.S32.HI UR41, URZ, 0x7, UR4 ;  /* 0x00000007ff297899 */ /* 0x000fe40008011404 */
[----:B------:R-:W-:Y:S02]  /*1800*/  UIADD3 UR4, UPT, UPT, UR6, -0x1, URZ ;  /* 0xffffffff06047890 */ /* 0x000fe4000fffe0ff */
[----:B------:R-:W-:Y:S02]  /*1810*/  UISETP.LT.U32.AND UP0, UPT, UR41, 0xd, UPT ;  /* 0x0000000d2900788c */ /* 0x000fe4000bf01070 */
[----:B------:R-:W-:Y:S02]  /*1820*/  UISETP.GE.U32.AND UP2, UPT, UR4, -0xff, UPT ;  /* 0xffffff010400788c */ /* 0x000fe4000bf46070 */
[----:B------:R-:W-:Y:S01]  /*1830*/  USEL UR40, UR41, 0xd, UP0 ;  /* 0x0000000d29287887 */ /* 0x000fe20008000000 */
[----:B------:R-:W-:-:S03]  /*1840*/  UMOV UR5, URZ ;  /* 0x000000ff00057c82 */ /* 0x000fc60008000000 */
[----:B------:R-:W-:Y:S02]  /*1850*/  UIADD3 UR21, UPT, UPT, UR40, -0x1, URZ ;  /* 0xffffffff28157890 */ /* 0x000fe4000fffe0ff */
[----:B------:R-:W-:-:S03]  /*1860*/  UIADD3 UR43, UPT, UPT, UR41, -UR40, URZ ;  /* 0x80000028292b7290 */ /* 0x000fc6000fffe0ff */
[----:B------:R-:W-:-:S04]  /*1870*/  @UP2 UIADD3 UR21, UPT, UPT, UR40, URZ, URZ ;  /* 0x000000ff28152290 */ /* 0x000fc8000fffe0ff */
[----:B--234-:R-:W-:-:S12]  /*1880*/  UIADD3 UR21, UPT, UPT, UR21, 0x1, URZ ;  /* 0x0000000115157890 */ /* 0x01cfd8000fffe0ff */
.L_x_43:
[----:B------:R-:W-:Y:S01]  /*1890*/  UISETP.NE.AND UP0, UPT, UR48, URZ, UPT ;  /* 0x000000ff3000728c */ /* 0x000fe2000bf05270 */
[----:B------:R-:W2:Y:S08]  /*18a0*/  S2UR UR48, SR_CgaCtaId ;  /* 0x00000000003079c3 */ /* 0x000eb00000008800 */
[----:B------:R-:W-:Y:S05]  /*18b0*/  BRA.U UP0, `(.L_x_24) ;  /* 0x0000000100347547 */ /* 0x000fea000b800000 */
[----:B------:R-:W3:Y:S01]  /*18c0*/  S2R R0, SR_CgaCtaId ;  /* 0x0000000000007919 */ /* 0x000ee20000008800 */
[----:B------:R-:W-:-:S04]  /*18d0*/  MOV R2, 0x400 ;  /* 0x0000040000027802 */ /* 0x000fc80000000f00 */
[----:B---3--:R-:W-:Y:S02]  /*18e0*/  LEA R0, R0, R2, 0x18 ;  /* 0x0000000200007211 */ /* 0x008fe400078ec0ff */
[----:B------:R-:W-:-:S03]  /*18f0*/  SHF.L.U32 R2, R8, 0x1f, RZ ;  /* 0x0000001f08027819 */ /* 0x000fc600000006ff */
[----:B------:R-:W-:-:S04]  /*1900*/  IMAD R0, R9, 0x8, R0 ;  /* 0x0000000809007824 */ /* 0x000fc800078e0200 */
[----:B------:R-:W3:Y:S02]  /*1910*/  SYNCS.PHASECHK.TRANS64.TRYWAIT P0, [R0+URZ+0x160], R2 ;  /* 0x00016002000075a7 */ /* 0x000ee400080011ff */
[----:B---3--:R-:W-:Y:S05]  /*1920*/  @!P0 BRA `(.L_x_25) ;  /* 0x0000005400588947 */ /* 0x008fea0003800000 */
.L_x_112:
[----:B------:R-:W-:Y:S01]  /*1930*/  VIADD R9, R9, 0x1 ;  /* 0x0000000109097836 */ /* 0x000fe20000000000 */
[----:B------:R3:W-:Y:S04]  /*1940*/  SYNCS.ARRIVE.TRANS64.A1T0 RZ, [R0+URZ+0x150], RZ ;  /* 0x000150ff00ff79a7 */ /* 0x0007e800081000ff */
[----:B------:R-:W-:-:S04]  /*1950*/  ISETP.NE.AND P0, PT, R9, 0x2, PT ;  /* 0x000000020900780c */ /* 0x000fc80003f05270 */
[----:B------:R-:W-:Y:S02]  /*1960*/  SEL R9, R9, RZ, P0 ;  /* 0x000000ff09097207 */ /* 0x000fe40000000000 */
[----:B---3--:R-:W-:-:S04]  /*1970*/  SEL R0, RZ, 0x1, P0 ;  /* 0x00000001ff007807 */ /* 0x008fc80000000000 */
[----:B------:R-:W-:-:S07]  /*1980*/  LOP3.LUT R8, R8, R0, RZ, 0x3c, !PT ;  /* 0x0000000008087212 */ /* 0x000fce00078e3cff */
.L_x_24:
[----:B------:R-:W-:Y:S01]  /*1990*/  UMOV UR6, 0x400 ;  /* 0x0000040000067882 */ /* 0x000fe20000000000 */
[----:B------:R-:W-:Y:S01]  /*19a0*/  SHF.L.U32 R0, R12, 0x1f, RZ ;  /* 0x0000001f0c007819 */ /* 0x000fe200000006ff */
[----:B--2---:R-:W-:Y:S02]  /*19b0*/  ULEA UR6, UR48, UR6, 0x18 ;  /* 0x0000000630067291 */ /* 0x004fe4000f8ec0ff */
[----:B------:R-:W-:Y:S02]  /*19c0*/  UISETP.GE.U32.AND UP0, UPT, UR47, 0xff, UPT ;  /* 0x000000ff2f00788c */ /* 0x000fe4000bf06070 */
[----:B------:R-:W-:Y:S02]  /*19d0*/  ULEA UR4, UR5, UR6, 0x3 ;  /* 0x0000000605047291 */ /* 0x000fe4000f8e18ff */
[----:B------:R-:W-:Y:S02]  /*19e0*/  USHF.L.U32 UR35, UR46, 0x6, URZ ;  /* 0x000000062e237899 */ /* 0x000fe400080006ff */
[----:B------:R-:W-:Y:S01]  /*19f0*/  ULEA UR11, UR45, UR44, 0x6 ;  /* 0x0000002c2d0b7291 */ /* 0x000fe2000f8e30ff */
[----:B------:R-:W-:-:S04]  /*1a00*/  UMOV UR13, URZ ;  /* 0x000000ff000d7c82 */ /* 0x000fc80008000000 */
[----:B------:R2:W3:Y:S01]  /*1a10*/  SYNCS.PHASECHK.TRANS64.TRYWAIT P0, [UR4+0x68], R0 ;  /* 0x00006800ff0075a7 */ /* 0x0004e20008001104 */
[----:B------:R-:W-:Y:S06]  /*1a20*/  BRA.U !UP0, `(.L_x_26) ;  /* 0x0000000108bc7547 */ /* 0x000fec000b800000 */
[----:B------:R-:W-:Y:S01]  /*1a30*/  UMOV UR7, URZ ;  /* 0x000000ff00077c82 */ /* 0x000fe20008000000 */
[----:B------:R-:W-:-:S05]  /*1a40*/  UMOV UR4, UR5 ;  /* 0x0000000500047c82 */ /* 0x000fca0008000000 */
.L_x_32:
[----:B------:R-:W-:Y:S01]  /*1a50*/  ULEA UR33, UR4, UR6, 0x3 ;  /* 0x0000000604217291 */ /* 0x000fe2000f8e18ff */
[----:B---3--:R-:W-:Y:S01]  /*1a60*/  @!P3 MOV R2, 0x4000 ;  /* 0x000040000002b802 */ /* 0x008fe20000000f00 */
[----:B-1-34-:R-:W-:Y:S10]  /*1a70*/  @P0 BRA `(.L_x_27) ;  /* 0x00000000000c0947 */ /* 0x01aff40003800000 */
[----:B------:R-:W-:-:S04]  /*1a80*/  SHF.L.U32 R3, R12, 0x1f, RZ ;  /* 0x0000001f0c037819 */ /* 0x000fc800000006ff */
[----:B------:R-:W3:Y:S02]  /*1a90*/  SYNCS.PHASECHK.TRANS64.TRYWAIT P0, [UR33+0x68], R3 ;  /* 0x00006803ff0075a7 */ /* 0x000ee40008001121 */
[----:B---3--:R-:W-:Y:S05]  /*1aa0*/  @!P0 BRA `(.L_x_28) ;  /* 0x00000054000c8947 */ /* 0x008fea0003800000 */
.L_x_27:
[----:B------:R3:W-:Y:S01]  /*1ab0*/  @!P3 SYNCS.ARRIVE.TRANS64 RZ, [UR33], R2 ;  /* 0x00000002ffffb9a7 */ /* 0x0007e20008000021 */
[----:B------:R-:W-:-:S04]  /*1ac0*/  ULOP3.LUT UR5, UR25, 0x2, URZ, 0xfc, !UPT ;  /* 0x0000000219057892 */ /* 0x000fc8000f8efcff */
[----:B------:R-:W-:-:S09]  /*1ad0*/  UISETP.NE.AND UP0, UPT, UR5, 0x2, UPT ;  /* 0x000000020500788c */ /* 0x000fd2000bf05270 */
[----:B------:R-:W-:Y:S05]  /*1ae0*/  BRA.U UP0, `(.L_x_29) ;  /* 0x0000000100047547 */ /* 0x000fea000b800000 */
[----:B-1----:R-:W-:Y:S05]  /*1af0*/  BPT.TRAP 0x1 ;  /* 0x000000040000795c */ /* 0x002fea0000300000 */
.L_x_29:
[----:B------:R-:W-:Y:S04]  /*1b00*/  BSSY.RECONVERGENT B0, `(.L_x_30) ;  /* 0x0000003000007945 */ /* 0x000fe80003800200 */
[----:B------:R-:W-:Y:S05]  /*1b10*/  @P2 BRA `(.L_x_31) ;  /* 0x0000000000042947 */ /* 0x000fea0003800000 */
[----:B-1----:R-:W-:Y:S05]  /*1b20*/  BPT.TRAP 0x1 ;  /* 0x000000040000795c */ /* 0x002fea0000300000 */
.L_x_31:
[----:B-1----:R-:W-:Y:S05]  /*1b30*/  BSYNC.RECONVERGENT B0 ;  /* 0x0000000000007941 */ /* 0x002fea0003800200 */
.L_x_30:
[----:B------:R-:W-:Y:S02]  /*1b40*/  UIADD3 UR5, UPT, UPT, UR4, 0x1, URZ ;  /* 0x0000000104057890 */ /* 0x000fe4000fffe0ff */
[----:B------:R-:W-:Y:S02]  /*1b50*/  USHF.L.U32 UR34, UR7, 0x7, URZ ;  /* 0x0000000707227899 */ /* 0x000fe400080006ff */
[----:B------:R-:W-:Y:S02]  /*1b60*/  UISETP.NE.AND UP0, UPT, UR5, 0xd, UPT ;  /* 0x0000000d0500788c */ /* 0x000fe4000bf05270 */
[----:B------:R-:W-:Y:S02]  /*1b70*/  USHF.L.U32 UR32, UR4, 0xd, URZ ;  /* 0x0000000d04207899 */ /* 0x000fe400080006ff */
[----:B------:R-:W-:Y:S02]  /*1b80*/  USEL UR9, URZ, 0x1, UP0 ;  /* 0x00000001ff097887 */ /* 0x000fe40008000000 */
[----:B------:R-:W-:-:S02]  /*1b90*/  USEL UR5, UR5, URZ, UP0 ;  /* 0x000000ff05057287 */ /* 0x000fc40008000000 */
[----:B------:R-:W-:Y:S02]  /*1ba0*/  UIADD3 UR14, UP0, UPT, UR28, 0x180, URZ ;  /* 0x000001801c0e7890 */ /* 0x000fe4000ff1e0ff */
[----:B------:R-:W-:Y:S01]  /*1bb0*/  ULEA UR8, UR5, UR6, 0x3 ;  /* 0x0000000605087291 */ /* 0x000fe2000f8e18ff */
[----:B------:R-:W-:Y:S01]  /*1bc0*/  LOP3.LUT R12, R12, UR9, RZ, 0x3c, !PT ;  /* 0x000000090c0c7c12 */ /* 0x000fe2000f8e3cff */
[----:B------:R-:W-:Y:S02]  /*1bd0*/  UIADD3 UR7, UPT, UPT, UR7, 0x1, URZ ;  /* 0x0000000107077890 */ /* 0x000fe4000fffe0ff */
[----:B------:R-:W-:Y:S01]  /*1be0*/  UIADD3 UR16, UP1, UPT, UR28, 0x80, URZ ;  /* 0x000000801c107890 */ /* 0x000fe2000ff3e0ff */
[----:B--2---:R-:W-:Y:S01]  /*1bf0*/  SHF.L.U32 R0, R12, 0x1f, RZ ;  /* 0x0000001f0c007819 */ /* 0x004fe200000006ff */
[----:B------:R-:W-:Y:S02]  /*1c00*/  UIADD3.X UR15, UPT, UPT, URZ, UR29, URZ, UP0, !UPT ;  /* 0x0000001dff0f7290 */ /* 0x000fe400087fe4ff */
[----:B------:R-:W-:Y:S01]  /*1c10*/  UISETP.NE.AND UP0, UPT, UR7, UR21, UPT ;  /* 0x000000150700728c */ /* 0x000fe2000bf05270 */
[----:B------:R4:W1:Y:S01]  /*1c20*/  SYNCS.PHASECHK.TRANS64.TRYWAIT P0, [UR8+0x68], R0 ;  /* 0x00006800ff0075a7 */ /* 0x0008620008001108 */
[----:B------:R-:W-:-:S02]  /*1c30*/  ULOP3.LUT UR8, UR32, UR24, URZ, 0xfc, !UPT ;  /* 0x0000001820087292 */ /* 0x000fc4000f8efcff */
[----:B------:R-:W-:Y:S02]  /*1c40*/  UIADD3.X UR17, UPT, UPT, URZ, UR29, URZ, UP1, !UPT ;  /* 0x0000001dff117290 */ /* 0x000fe40008ffe4ff */
[----:B------:R-:W-:Y:S02]  /*1c50*/  UIADD3 UR32, UPT, UPT, UR6, 0x2400, UR32 ;  /* 0x0000240006207890 */ /* 0x000fe4000fffe020 */
[----:B------:R-:W-:Y:S01]  /*1c60*/  UIADD3 UR8, UPT, UPT, UR6, 0x1c400, UR8 ;  /* 0x0001c40006087890 */ /* 0x000fe2000fffe008 */
[----:B------:R-:W-:Y:S01]  /*1c70*/  UMOV UR18, 0x0 ;  /* 0x0000000000127882 */ /* 0x000fe20000000000 */
[----:B------:R-:W-:Y:S01]  /*1c80*/  UMOV UR19, 0x10000000 ;  /* 0x1000000000137882 */ /* 0x000fe20000000000 */
[----:B------:R-:W-:Y:S01]  /*1c90*/  UMOV UR4, 0x30000 ;  /* 0x0003000000047882 */ /* 0x000fe20000000000 */
[----:B------:R-:W-:Y:S01]  /*1ca0*/  UMOV UR12, UR36 ;  /* 0x00000024000c7c82 */ /* 0x000fe20008000000 */
[----:B------:R-:W-:Y:S01]  /*1cb0*/  UMOV UR9, UR33 ;  /* 0x0000002100097c82 */ /* 0x000fe20008000000 */
[----:B------:R-:W-:Y:S01]  /*1cc0*/  UMOV UR10, UR34 ;  /* 0x00000022000a7c82 */ /* 0x000fe20008000000 */
[----:B------:R-:W-:Y:S01]  /*1cd0*/  UTMALDG.3D [UR32], [UR16], desc[UR18] ;  /* 0x00001220100075b4 */ /* 0x000fe20008011000 */
[----:B------:R-:W-:Y:S01]  /*1ce0*/  UMOV UR13, UR21 ;  /* 0x00000015000d7c82 */ /* 0x000fe20008000000 */
[----:B------:R2:W-:Y:S02]  /*1cf0*/  UTMALDG.3D.MULTICAST [UR8], [UR14], UR4, desc[UR18] ;  /* 0x000012080e0073b4 */ /* 0x0005e40008011804 */
[----:B--2---:R-:W-:Y:S01]  /*1d00*/  UMOV UR4, UR5 ;  /* 0x0000000500047c82 */ /* 0x004fe20008000000 */
[----:B------:R-:W-:Y:S05]  /*1d10*/  BRA.U UP0, `(.L_x_32) ;  /* 0xfffffffd004c7547 */ /* 0x000fea000b83ffff */
.L_x_26:
[----:B------:R-:W-:Y:S01]  /*1d20*/  ULEA UR4, UR5, UR6, 0x3 ;  /* 0x0000000605047291 */ /* 0x000fe2000f8e18ff */
[----:B--2-4-:R-:W-:Y:S01]  /*1d30*/  SHF.L.U32 R0, R12, 0x1f, RZ ;  /* 0x0000001f0c007819 */ /* 0x014fe200000006ff */
[----:B------:R-:W-:Y:S01]  /*1d40*/  @!P1 SYNCS.ARRIVE.TRANS64.A1T0 RZ, [UR6+0xe8], RZ ;  /* 0x0000e8ffffff99a7 */ /* 0x000fe20008100006 */
[----:B------:R-:W-:-:S06]  /*1d50*/  UISETP.GT.AND UP0, UPT, UR41, UR40, UPT ;  /* 0x000000282900728c */ /* 0x000fcc000bf04270 */
[----:B-1-3--:R1:W2:Y:S03]  /*1d60*/  SYNCS.PHASECHK.TRANS64.TRYWAIT P0, [UR4+0x68], R0 ;  /* 0x00006800ff0075a7 */ /* 0x00a2a60008001104 */
[----:B------:R-:W-:Y:S05]  /*1d70*/  BRA.U !UP0, `(.L_x_33) ;  /* 0x0000000108c07547 */ /* 0x000fea000b800000 */
[----:B------:R-:W-:Y:S01]  /*1d80*/  UIADD3 UR26, UPT, UPT, UR43, UR13, URZ ;  /* 0x0000000d2b1a7290 */ /* 0x000fe2000fffe0ff */
[----:B------:R-:W-:-:S11]  /*1d90*/  UMOV UR4, UR5 ;  /* 0x0000000500047c82 */ /* 0x000fd60008000000 */
.L_x_39:
[----:B------:R-:W-:Y:S01]  /*1da0*/  ULEA UR17, UR4, UR6, 0x3 ;  /* 0x0000000604117291 */ /* 0x000fe2000f8e18ff */
[----:B--2---:R-:W-:Y:S01]  /*1db0*/  @!P3 MOV R2, 0x4000 ;  /* 0x000040000002b802 */ /* 0x004fe20000000f00 */
[----:B--234-:R-:W-:Y:S10]  /*1dc0*/  @P0 BRA `(.L_x_34) ;  /* 0x00000000000c0947 */ /* 0x01cff40003800000 */
[----:B------:R-:W-:-:S04]  /*1dd0*/  SHF.L.U32 R3, R12, 0x1f, RZ ;  /* 0x0000001f0c037819 */ /* 0x000fc800000006ff */
[----:B------:R-:W2:Y:S02]  /*1de0*/  SYNCS.PHASECHK.TRANS64.TRYWAIT P0, [UR17+0x68], R3 ;  /* 0x00006803ff0075a7 */ /* 0x000ea40008001111 */
[----:B--2---:R-:W-:Y:S05]  /*1df0*/  @!P0 BRA `(.L_x_35) ;  /* 0x0000005000508947 */ /* 0x004fea0003800000 */
.L_x_34:
[----:B------:R2:W-:Y:S01]  /*1e00*/  @!P3 SYNCS.ARRIVE.TRANS64 RZ, [UR17], R2 ;  /* 0x00000002ffffb9a7 */ /* 0x0005e20008000011 */
[----:B------:R-:W-:-:S04]  /*1e10*/  ULOP3.LUT UR5, UR25, 0x2, URZ, 0xfc, !UPT ;  /* 0x0000000219057892 */ /* 0x000fc8000f8efcff */
[----:B------:R-:W-:-:S09]  /*1e20*/  UISETP.NE.AND UP0, UPT, UR5, 0x2, UPT ;  /* 0x000000020500788c */ /* 0x000fd2000bf05270 */
[----:B------:R-:W-:Y:S05]  /*1e30*/  BRA.U UP0, `(.L_x_36) ;  /* 0x0000000100047547 */ /* 0x000fea000b800000 */
[----:B------:R-:W-:Y:S05]  /*1e40*/  BPT.TRAP 0x1 ;  /* 0x000000040000795c */ /* 0x000fea0000300000 */
.L_x_36:
[----:B------:R-:W-:Y:S04]  /*1e50*/  BSSY.RECONVERGENT B0, `(.L_x_37) ;  /* 0x0000003000007945 */ /* 0x000fe80003800200 */
[----:B------:R-:W-:Y:S05]  /*1e60*/  @P2 BRA `(.L_x_38) ;  /* 0x0000000000042947 */ /* 0x000fea0003800000 */
[----:B------:R-:W-:Y:S05]  /*1e70*/  BPT.TRAP 0x1 ;  /* 0x000000040000795c */ /* 0x000fea0000300000 */
.L_x_38:
[----:B------:R-:W-:Y:S05]  /*1e80*/  BSYNC.RECONVERGENT B0 ;  /* 0x0000000000007941 */ /* 0x000fea0003800200 */
.L_x_37:
[----:B------:R-:W-:Y:S02]  /*1e90*/  UIADD3 UR5, UPT, UPT, UR4, 0x1, URZ ;  /* 0x0000000104057890 */ /* 0x000fe4000fffe0ff */
[----:B------:R-:W-:Y:S02]  /*1ea0*/  USHF.L.U32 UR18, UR13, 0x7, URZ ;  /* 0x000000070d127899 */ /* 0x000fe400080006ff */
[----:B------:R-:W-:Y:S02]  /*1eb0*/  UISETP.NE.AND UP0, UPT, UR5, 0xd, UPT ;  /* 0x0000000d0500788c */ /* 0x000fe4000bf05270 */
[----:B------:R-:W-:Y:S02]  /*1ec0*/  USHF.L.U32 UR16, UR4, 0xd, URZ ;  /* 0x0000000d04107899 */ /* 0x000fe400080006ff */
[----:B------:R-:W-:Y:S02]  /*1ed0*/  USEL UR8, URZ, 0x1, UP0 ;  /* 0x00000001ff087887 */ /* 0x000fe40008000000 */
[----:B------:R-:W-:-:S02]  /*1ee0*/  USEL UR5, UR5, URZ, UP0 ;  /* 0x000000ff05057287 */ /* 0x000fc40008000000 */
[----:B------:R-:W-:Y:S02]  /*1ef0*/  UIADD3 UR22, UP0, UPT, UR28, 0x180, URZ ;  /* 0x000001801c167890 */ /* 0x000fe4000ff1e0ff */
[----:B------:R-:W-:Y:S01]  /*1f00*/  UIADD3 UR13, UPT, UPT, UR13, 0x1, URZ ;  /* 0x000000010d0d7890 */ /* 0x000fe2000fffe0ff */
[----:B------:R-:W-:Y:S01]  /*1f10*/  LOP3.LUT R12, R12, UR8, RZ, 0x3c, !PT ;  /* 0x000000080c0c7c12 */ /* 0x000fe2000f8e3cff */
[----:B------:R-:W-:Y:S02]  /*1f20*/  UIADD3 UR14, UP1, UPT, UR28, 0x80, URZ ;  /* 0x000000801c0e7890 */ /* 0x000fe4000ff3e0ff */
[----:B------:R-:W-:Y:S01]  /*1f30*/  UIADD3.X UR23, UPT, UPT, URZ, UR29, URZ, UP0, !UPT ;  /* 0x0000001dff177290 */ /* 0x000fe200087fe4ff */
[----:B-1----:R-:W-:Y:S01]  /*1f40*/  SHF.L.U32 R0, R12, 0x1f, RZ ;  /* 0x0000001f0c007819 */ /* 0x002fe200000006ff */
[----:B------:R-:W-:Y:S02]  /*1f50*/  ULOP3.LUT UR8, UR16, UR24, URZ, 0xfc, !UPT ;  /* 0x0000001810087292 */ /* 0x000fe4000f8efcff */
[----:B------:R-:W-:-:S02]  /*1f60*/  UISETP.NE.AND UP0, UPT, UR13, UR26, UPT ;  /* 0x0000001a0d00728c */ /* 0x000fc4000bf05270 */
[----:B------:R-:W-:Y:S02]  /*1f70*/  ULEA UR7, UR5, UR6, 0x3 ;  /* 0x0000000605077291 */ /* 0x000fe4000f8e18ff */
[----:B------:R-:W-:Y:S02]  /*1f80*/  UIADD3 UR16, UPT, UPT, UR6, 0x2400, UR16 ;  /* 0x0000240006107890 */ /* 0x000fe4000fffe010 */
[----:B------:R-:W-:Y:S02]  /*1f90*/  UIADD3.X UR15, UPT, UPT, URZ, UR29, URZ, UP1, !UPT ;  /* 0x0000001dff0f7290 */ /* 0x000fe40008ffe4ff */
[----:B------:R-:W-:Y:S01]  /*1fa0*/  UIADD3 UR8, UPT, UPT, UR6, 0x1c400, UR8 ;  /* 0x0001c40006087890 */ /* 0x000fe2000fffe008 */
[----:B------:R-:W-:Y:S01]  /*1fb0*/  UMOV UR30, 0x0 ;  /* 0x00000000001e7882 */ /* 0x000fe20000000000 */
[----:B------:R-:W-:Y:S01]  /*1fc0*/  UMOV UR31, 0x10000000 ;  /* 0x10000000001f7882 */ /* 0x000fe20000000000 */
[----:B------:R-:W-:Y:S01]  /*1fd0*/  UMOV UR19, UR35 ;  /* 0x0000002300137c82 */ /* 0x000fe20008000000 */
[----:B------:R-:W-:Y:S01]  /*1fe0*/  UMOV UR20, UR36 ;  /* 0x0000002400147c82 */ /* 0x000fe20008000000 */
[----:B------:R3:W4:Y:S01]  /*1ff0*/  SYNCS.PHASECHK.TRANS64.TRYWAIT P0, [UR7+0x68], R0 ;  /* 0x00006800ff0075a7 */ /* 0x0007220008001107 */
[----:B------:R-:W-:Y:S01]  /*2000*/  UMOV UR4, 0x30000 ;  /* 0x0003000000047882 */ /* 0x000fe20000000000 */
[----:B------:R-:W-:Y:S01]  /*2010*/  UMOV UR12, UR36 ;  /* 0x00000024000c7c82 */ /* 0x000fe20008000000 */
[----:B------:R-:W-:Y:S01]  /*2020*/  UMOV UR9, UR17 ;  /* 0x0000001100097c82 */ /* 0x000fe20008000000 */
[----:B------:R-:W-:Y:S01]  /*2030*/  UMOV UR10, UR18 ;  /* 0x00000012000a7c82 */ /* 0x000fe20008000000 */
[----:B------:R-:W-:Y:S01]  /*2040*/  UTMALDG.3D [UR16], [UR14], desc[UR30] ;  /* 0x00001e100e0075b4 */ /* 0x000fe20008011000 */
[----:B------:R1:W-:Y:S02]  /*2050*/  UTMALDG.3D.MULTICAST [UR8], [UR22], UR4, desc[UR30] ;  /* 0x00001e08160073b4 */ /* 0x0003e40008011804 */
[----:B-1----:R-:W-:Y:S01]  /*2060*/  UMOV UR4, UR5 ;  /* 0x0000000500047c82 */ /* 0x002fe20008000000 */
[----:B------:R-:W-:Y:S05]  /*2070*/  BRA.U UP0, `(.L_x_39) ;  /* 0xfffffffd00487547 */ /* 0x000fea000b83ffff */
.L_x_33:
[C---:B------:R-:W-:Y:S01]  /*2080*/  LEA R3, R11.reuse, UR6, 0x3 ;  /* 0x000000060b037c11 */ /* 0x040fe2000f8e18ff */
[----:B------:R-:W-:Y:S01]  /*2090*/  NOP ;  /* 0x0000000000007918 */ /* 0x000fe20000000000 */
[----:B-1-3--:R-:W-:Y:S02]  /*20a0*/  SHF.L.U32 R0, R10, 0x1f, RZ ;  /* 0x0000001f0a007819 */ /* 0x00afe400000006ff */
[----:B------:R-:W-:Y:S02]  /*20b0*/  LEA R4, R11, UR6, 0x4 ;  /* 0x000000060b047c11 */ /* 0x000fe4000f8e20ff */
[----:B--2-4-:R-:W1:Y:S02]  /*20c0*/  SYNCS.PHASECHK.TRANS64.TRYWAIT P0, [R3+URZ+0xf0], R0 ;  /* 0x0000f000030075a7 */ /* 0x014e6400080011ff */
[----:B-1----:R-:W-:Y:S05]  /*20d0*/  @!P0 BRA `(.L_x_40) ;  /* 0x0000004c00b08947 */ /* 0x002fea0003800000 */
.L_x_115:
[----:B------:R-:W2:Y:S01]  /*20e0*/  LDS.128 R4, [R4+0x180] ;  /* 0x0001800004047984 */ /* 0x000ea20000000c00 */
[----:B------:R-:W-:Y:S01]  /*20f0*/  UISETP.GE.AND UP0, UPT, UR42, 0x1, UPT ;  /* 0x000000012a00788c */ /* 0x000fe2000bf06270 */
[----:B------:R-:W-:Y:S01]  /*2100*/  @!PT LDS RZ, [RZ] ;  /* 0x00000000fffff984 */ /* 0x000fe20000000800 */
[----:B------:R-:W-:Y:S01]  /*2110*/  @!PT LDS RZ, [RZ] ;  /* 0x00000000fffff984 */ /* 0x000fe20000000800 */
[----:B------:R-:W-:Y:S01]  /*2120*/  @!PT LDS RZ, [RZ] ;  /* 0x00000000fffff984 */ /* 0x000fe20000000800 */
[----:B------:R-:W-:Y:S01]  /*2130*/  @!PT LDS RZ, [RZ] ;  /* 0x00000000fffff984 */ /* 0x000fe20000000800 */
[----:B------:R3:W-:Y:S06]  /*2140*/  MEMBAR.ALL.CTA ;  /* 0x0000000000007992 */ /* 0x0007ec0000008000 */
[----:B---3--:R-:W3:Y:S01]  /*2150*/  FENCE.VIEW.ASYNC.S ;  /* 0x00000000000073c6 */ /* 0x008ee20000000000 */
[----:B--2---:R-:W-:-:S13]  /*2160*/  LOP3.LUT P0, RZ, R6, 0x1, RZ, 0xc0, !PT ;  /* 0x0000000106ff7812 */ /* 0x004fda000780c0ff */
[----:B---3--:R-:W-:Y:S01]  /*2170*/  VOTEU.ANY UP1, P0 ;  /* 0x0000000000ff7886 */ /* 0x008fe20000020100 */
[----:B------:R-:W-:-:S13]  /*2180*/  PLOP3.LUT P0, PT, PT, PT, UP1, 0x80, 0x8 ;  /* 0x000000000008781c */ /* 0x000fda0003f0f018 */
[----:B-1----:R-:W-:Y:S02]  /*2190*/  @P0 LOP3.LUT R0, R5, 0xffff, RZ, 0xc0, !PT ;  /* 0x0000ffff05000812 */ /* 0x002fe400078ec0ff */
[----:B------:R-:W-:Y:S02]  /*21a0*/  @P0 MOV R2, R4 ;  /* 0x0000000400020202 */ /* 0x000fe40000000f00 */
[----:B------:R-:W-:Y:S01]  /*21b0*/  @P0 R2UR UR7, R0 ;  /* 0x00000000000702ca */ /* 0x000fe200000e0000 */
[----:B------:R-:W-:Y:S01]  /*21c0*/  VIADD R0, R3, 0x100 ;  /* 0x0000010003007836 */ /* 0x000fe20000000000 */
[----:B------:R-:W-:Y:S02]  /*21d0*/  @P0 SHF.R.U32.HI R4, RZ, 0x10, R5 ;  /* 0x00000010ff040819 */ /* 0x000fe40000011605 */
[----:B------:R-:W-:Y:S02]  /*21e0*/  @P0 R2UR UR8, R2 ;  /* 0x00000000020802ca */ /* 0x000fe400000e0000 */
[----:B------:R-:W-:-:S02]  /*21f0*/  PRMT R0, RZ, 0x654, R0 ;  /* 0x00000654ff007816 */ /* 0x000fc40000000000 */
[----:B------:R-:W-:Y:S02]  /*2200*/  @P0 R2UR UR4, R4 ;  /* 0x00000000040402ca */ /* 0x000fe400000e0000 */
[----:B------:R1:W-:Y:S03]  /*2210*/  SYNCS.ARRIVE.TRANS64.RED.A1T0 RZ, [R0+URZ], RZ ;  /* 0x000000ff00ff79a7 */ /* 0x0003e600081004ff */
[----:B------:R-:W-:-:S04]  /*2220*/  @UP1 UMOV UR27, UR7 ;  /* 0x00000007001b1c82 */ /* 0x000fc80008000000 */
[----:B------:R-:W-:-:S04]  /*2230*/  @UP1 UMOV UR37, UR8 ;  /* 0x0000000800251c82 */ /* 0x000fc80008000000 */
[----:B------:R-:W-:Y:S01]  /*2240*/  @UP1 UMOV UR36, UR4 ;  /* 0x0000000400241c82 */ /* 0x000fe20008000000 */
[----:B------:R-:W-:Y:S05]  /*2250*/  BRA.U !UP0, `(.L_x_41) ;  /* 0x0000000108d47547 */ /* 0x000fea000b800000 */
[----:B------:R-:W2:Y:S01]  /*2260*/  LDCU.128 UR12, c[0x0][0xb10] ;  /* 0x00016200ff0c77ac */ /* 0x000ea20008000c00 */
[----:B------:R-:W3:Y:S01]  /*2270*/  LDCU UR26, c[0x0][0xb20] ;  /* 0x00016400ff1a77ac */ /* 0x000ee20008000800 */
[----:B------:R-:W4:Y:S01]  /*2280*/  LDCU UR20, c[0x0][0xb0c] ;  /* 0x00016180ff1477ac */ /* 0x000f220008000800 */
[----:B------:R-:W1:Y:S01]  /*2290*/  LDCU.64 UR10, c[0x0][0xb28] ;  /* 0x00016500ff0a77ac */ /* 0x000e620008000a00 */
[----:B------:R-:W-:Y:S02]  /*22a0*/  UISETP.NE.AND UP3, UPT, UR42, 0x1, UPT ;  /* 0x000000012a00788c */ /* 0x000fe4000bf65270 */
[----:B--2---:R-:W-:Y:S02]  /*22b0*/  UIMAD.WIDE.U32 UR16, UR38, UR15, URZ ;  /* 0x0000000f261072a5 */ /* 0x004fe4000f8e00ff */
[----:B------:R-:W-:Y:S02]  /*22c0*/  UIMAD.WIDE.U32 UR8, UR39, UR12, URZ ;  /* 0x0000000c270872a5 */ /* 0x000fe4000f8e00ff */
[----:B------:R-:W-:-:S02]  /*22d0*/  UISETP.NE.AND UP0, UPT, UR14, 0x1, UPT ;  /* 0x000000010e00788c */ /* 0x000fc4000bf05270 */
[----:B------:R-:W-:Y:S01]  /*22e0*/  UIMAD.WIDE.U32 UR22, UR27, UR15, URZ ;  /* 0x0000000f1b1672a5 */ /* 0x000fe2000f8e00ff */
[----:B------:R-:W-:Y:S02]  /*22f0*/  UMOV UR16, UR17 ;  /* 0x0000001100107c82 */ /* 0x000fe40008000000 */
[----:B------:R-:W-:Y:S01]  /*2300*/  UMOV UR8, UR9 ;  /* 0x0000000900087c82 */ /* 0x000fe20008000000 */
[----:B---3--:R-:W-:Y:S02]  /*2310*/  USHF.R.U32.HI UR16, URZ, UR26, UR16 ;  /* 0x0000001aff107299 */ /* 0x008fe40008011610 */
[----:B----4-:R-:W-:Y:S02]  /*2320*/  UISETP.NE.AND UP2, UPT, UR20, 0x1, UPT ;  /* 0x000000011400788c */ /* 0x010fe4000bf45270 */
[----:B------:R-:W-:Y:S02]  /*2330*/  USHF.R.U32.HI UR8, URZ, UR13, UR8 ;  /* 0x0000000dff087299 */ /* 0x000fe40008011608 */
[----:B------:R-:W-:-:S02]  /*2340*/  USEL UR7, UR38, UR16, !UP0 ;  /* 0x0000001026077287 */ /* 0x000fc4000c000000 */
[----:B------:R-:W-:Y:S02]  /*2350*/  USEL UR8, UR39, UR8, !UP2 ;  /* 0x0000000827087287 */ /* 0x000fe4000d000000 */
[----:B-1----:R-:W-:Y:S01]  /*2360*/  UIMAD.WIDE.U32 UR16, UR7, UR10, URZ ;  /* 0x0000000a071072a5 */ /* 0x002fe2000f8e00ff */
[----:B------:R-:W-:Y:S01]  /*2370*/  UMOV UR4, UR23 ;  /* 0x0000001700047c82 */ /* 0x000fe20008000000 */
[----:B------:R-:W-:Y:S02]  /*2380*/  UIMAD.WIDE.U32 UR18, UR37, UR12, URZ ;  /* 0x0000000c251272a5 */ /* 0x000fe4000f8e00ff */
[----:B------:R-:W-:-:S03]  /*2390*/  UIMAD.WIDE.U32 UR22, UR8, UR10, URZ ;  /* 0x0000000a081672a5 */ /* 0x000fc6000f8e00ff */
[----:B------:R-:W-:Y:S01]  /*23a0*/  UMOV UR16, UR17 ;  /* 0x0000001100107c82 */ /* 0x000fe20008000000 */
[----:B------:R-:W-:Y:S02]  /*23b0*/  USHF.R.U32.HI UR4, URZ, UR26, UR4 ;  /* 0x0000001aff047299 */ /* 0x000fe40008011604 */
[----:B------:R-:W-:Y:S01]  /*23c0*/  @UP3 USHF.R.U32.HI UR7, URZ, UR11, UR16 ;  /* 0x0000000bff073299 */ /* 0x000fe20008011610 */
[----:B------:R-:W-:Y:S01]  /*23d0*/  UMOV UR18, UR19 ;  /* 0x0000001300127c82 */ /* 0x000fe20008000000 */
[----:B------:R-:W-:Y:S01]  /*23e0*/  UMOV UR22, UR23 ;  /* 0x0000001700167c82 */ /* 0x000fe20008000000 */
[----:B------:R-:W-:Y:S02]  /*23f0*/  USHF.R.U32.HI UR13, URZ, UR13, UR18 ;  /* 0x0000000dff0d7299 */ /* 0x000fe40008011612 */
[----:B------:R-:W-:Y:S02]  /*2400*/  USEL UR4, UR27, UR4, !UP0 ;  /* 0x000000041b047287 */ /* 0x000fe4000c000000 */
[----:B------:R-:W-:-:S02]  /*2410*/  @UP3 USHF.R.U32.HI UR8, URZ, UR11, UR22 ;  /* 0x0000000bff083299 */ /* 0x000fc40008011616 */
[----:B------:R-:W-:Y:S02]  /*2420*/  UIMAD UR9, UR42, UR7, URZ ;  /* 0x000000072a0972a4 */ /* 0x000fe4000f8e02ff */
[----:B------:R-:W-:Y:S02]  /*2430*/  USEL UR7, UR37, UR13, !UP2 ;  /* 0x0000000d25077287 */ /* 0x000fe4000d000000 */
[----:B------:R-:W-:Y:S02]  /*2440*/  UIMAD UR12, UR42, UR8, URZ ;  /* 0x000000082a0c72a4 */ /* 0x000fe4000f8e02ff */
[----:B------:R-:W-:Y:S02]  /*2450*/  UISETP.GE.AND UP0, UPT, UR4, UR9, UPT ;  /* 0x000000090400728c */ /* 0x000fe4000bf06270 */
[----:B------:R-:W-:Y:S02]  /*2460*/  UIMAD.WIDE.U32 UR16, UR4, UR10, URZ ;  /* 0x0000000a041072a5 */ /* 0x000fe4000f8e00ff */
[----:B------:R-:W-:-:S02]  /*2470*/  UISETP.GE.OR UP0, UPT, UR7, UR12, UP0 ;  /* 0x0000000c0700728c */ /* 0x000fc40008706670 */
[----:B------:R-:W-:Y:S02]  /*2480*/  UIMAD.WIDE.U32 UR12, UR7, UR10, URZ ;  /* 0x0000000a070c72a5 */ /* 0x000fe4000f8e00ff */
[----:B------:R-:W-:Y:S01]  /*2490*/  UIADD3 UR15, UPT, UPT, -UR4, URZ, URZ ;  /* 0x000000ff040f7290 */ /* 0x000fe2000fffe1ff */
[----:B------:R-:W-:Y:S01]  /*24a0*/  UMOV UR10, UR17 ;  /* 0x00000011000a7c82 */ /* 0x000fe20008000000 */
[----:B------:R-:W-:Y:S02]  /*24b0*/  UIADD3 UR12, UPT, UPT, -UR7, URZ, URZ ;  /* 0x000000ff070c7290 */ /* 0x000fe4000fffe1ff */
[----:B------:R-:W-:-:S03]  /*24c0*/  USHF.R.U32.HI UR10, URZ, UR11, UR10 ;  /* 0x0000000bff0a7299 */ /* 0x000fc6000801160a */
[----:B------:R-:W-:Y:S01]  /*24d0*/  @!UP0 UMOV UR9, UR13 ;  /* 0x0000000d00098c82 */ /* 0x000fe20008000000 */
[----:B------:R-:W-:Y:S02]  /*24e0*/  UIMAD UR15, UR14, UR15, UR27 ;  /* 0x0000000f0e0f72a4 */ /* 0x000fe4000f8e021b */
[----:B------:R-:W-:Y:S02]  /*24f0*/  USEL UR10, UR4, UR10, !UP3 ;  /* 0x0000000a040a7287 */ /* 0x000fe4000d800000 */
[----:B------:R-:W-:Y:S02]  /*2500*/  @!UP0 USHF.R.U32.HI UR9, URZ, UR11, UR9 ;  /* 0x0000000bff098299 */ /* 0x000fe40008011609 */
[----:B------:R-:W-:Y:S02]  /*2510*/  UIADD3 UR11, UPT, UPT, -UR10, URZ, URZ ;  /* 0x000000ff0a0b7290 */ /* 0x000fe4000fffe1ff */
[----:B------:R-:W-:Y:S02]  /*2520*/  @!UP0 USEL UR9, UR7, UR9, !UP3 ;  /* 0x0000000907098287 */ /* 0x000fe4000d800000 */
[----:B------:R-:W-:-:S02]  /*2530*/  UIMAD UR11, UR42, UR11, UR4 ;  /* 0x0000000b2a0b72a4 */ /* 0x000fc4000f8e0204 */
[----:B------:R-:W-:Y:S02]  /*2540*/  @!UP0 UIADD3 UR10, UPT, UPT, UR10, -UR9, URZ ;  /* 0x800000090a0a8290 */ /* 0x000fe4000fffe0ff */
[----:B------:R-:W-:Y:S02]  /*2550*/  @!UP0 UIMAD UR9, UR11, UR8, UR9 ;  /* 0x000000080b0982a4 */ /* 0x000fe4000f8e0209 */
[----:B------:R-:W-:Y:S02]  /*2560*/  @!UP0 UIMAD UR4, UR42, UR10, UR7 ;  /* 0x0000000a2a0482a4 */ /* 0x000fe4000f8e0207 */
[----:B------:R-:W-:Y:S02]  /*2570*/  UIMAD UR8, UR20, UR12, UR37 ;  /* 0x0000000c140872a4 */ /* 0x000fe4000f8e0225 */
[----:B------:R-:W-:Y:S01]  /*2580*/  UIMAD UR27, UR4, UR14, UR15 ;  /* 0x0000000e041b72a4 */ /* 0x000fe2000f8e020f */
[----:B------:R-:W-:Y:S02]  /*2590*/  @!UP0 UMOV UR7, UR9 ;  /* 0x0000000900078c82 */ /* 0x000fe40008000000 */
[----:B------:R-:W-:-:S12]  /*25a0*/  UIMAD UR37, UR7, UR20, UR8 ;  /* 0x00000014072572a4 */ /* 0x000fd8000f8e0208 */
.L_x_41:
[----:B------:R-:W2:Y:S02]  /*25b0*/  LDCU UR4, c[0x0][0xb30] ;  /* 0x00016600ff0477ac */ /* 0x000ea40008000800 */
[----:B--2---:R-:W-:-:S09]  /*25c0*/  UISETP.NE.AND UP0, UPT, UR4, 0x1, UPT ;  /* 0x000000010400788c */ /* 0x004fd2000bf05270 */
[----:B------:R-:W-:Y:S05]  /*25d0*/  BRA.U UP0, `(.L_x_42) ;  /* 0x0000000100447547 */ /* 0x000fea000b800000 */
[----:B------:R-:W2:Y:S01]  /*25e0*/  LDCU.128 UR12, c[0x0][0xb10] ;  /* 0x00016200ff0c77ac */ /* 0x000ea20008000c00 */
[----:B------:R-:W3:Y:S01]  /*25f0*/  LDCU UR16, c[0x0][0xb0c] ;  /* 0x00016180ff1077ac */ /* 0x000ee20008000800 */
[----:B------:R-:W4:Y:S01]  /*2600*/  LDCU UR17, c[0x0][0xb20] ;  /* 0x00016400ff1177ac */ /* 0x000f220008000800 */
[----:B--2---:R-:W-:Y:S02]  /*2610*/  UIMAD.WIDE.U32 UR10, UR37, UR12, URZ ;  /* 0x0000000c250a72a5 */ /* 0x004fe4000f8e00ff */
[----:B------:R-:W-:Y:S02]  /*2620*/  UIMAD.WIDE.U32 UR8, UR27, UR15, URZ ;  /* 0x0000000f1b0872a5 */ /* 0x000fe4000f8e00ff */
[----:B---3--:R-:W-:Y:S02]  /*2630*/  UISETP.NE.AND UP2, UPT, UR16, 0x1, UPT ;  /* 0x000000011000788c */ /* 0x008fe4000bf45270 */
[----:B------:R-:W-:Y:S01]  /*2640*/  UISETP.NE.AND UP0, UPT, UR14, 0x1, UPT ;  /* 0x000000010e00788c */ /* 0x000fe2000bf05270 */
[----:B------:R-:W-:-:S02]  /*2650*/  UMOV UR7, UR11 ;  /* 0x0000000b00077c82 */ /* 0x000fc40008000000 */
[----:B------:R-:W-:Y:S01]  /*2660*/  UMOV UR4, UR9 ;  /* 0x0000000900047c82 */ /* 0x000fe20008000000 */
[----:B------:R-:W-:Y:S02]  /*2670*/  USHF.R.U32.HI UR7, URZ, UR13, UR7 ;  /* 0x0000000dff077299 */ /* 0x000fe40008011607 */
[----:B----4-:R-:W-:Y:S02]  /*2680*/  USHF.R.U32.HI UR4, URZ, UR17, UR4 ;  /* 0x00000011ff047299 */ /* 0x010fe40008011604 */
[----:B------:R-:W-:Y:S02]  /*2690*/  USEL UR7, UR37, UR7, !UP2 ;  /* 0x0000000725077287 */ /* 0x000fe4000d000000 */
[----:B------:R-:W-:-:S04]  /*26a0*/  USEL UR4, UR27, UR4, !UP0 ;  /* 0x000000041b047287 */ /* 0x000fc8000c000000 */
[----:B------:R-:W-:Y:S02]  /*26b0*/  UIADD3 UR8, UPT, UPT, UR7, -UR4, URZ ;  /* 0x8000000407087290 */ /* 0x000fe4000fffe0ff */
[----:B------:R-:W-:Y:S02]  /*26c0*/  UIADD3 UR4, UPT, UPT, -UR7, UR4, URZ ;  /* 0x0000000407047290 */ /* 0x000fe4000fffe1ff */
[----:B------:R-:W-:Y:S02]  /*26d0*/  UIMAD UR27, UR8, UR14, UR27 ;  /* 0x0000000e081b72a4 */ /* 0x000fe4000f8e021b */
[----:B------:R-:W-:-:S12]  /*26e0*/  UIMAD UR37, UR4, UR16, UR37 ;  /* 0x00000010042572a4 */ /* 0x000fd8000f8e0225 */
.L_x_42:
[----:B------:R-:W-:Y:S01]  /*26f0*/  VIADD R11, R11, 0x1 ;  /* 0x000000010b0b7836 */ /* 0x000fe20000000000 */
[----:B------:R-:W-:Y:S01]  /*2700*/  PLOP3.LUT P1, PT, PT, PT, PT, 0x80, 0x8 ;  /* 0x000000000008781c */ /* 0x000fe20003f2f070 */
[----:B------:R-:W-:Y:S02]  /*2710*/  UIADD3 UR46, UPT, UPT, UR37, UR60, URZ ;  /* 0x0000003c252e7290 */ /* 0x000fe4000fffe0ff */
[----:B------:R-:W-:Y:S01]  /*2720*/  UIADD3 UR45, UPT, UPT, UR27, UR57, URZ ;  /* 0x000000391b2d7290 */ /* 0x000fe2000fffe0ff */
[----:B------:R-:W-:-:S04]  /*2730*/  ISETP.NE.AND P0, PT, R11, 0x2, PT ;  /* 0x000000020b00780c */ /* 0x000fc80003f05270 */
[----:B-1----:R-:W-:Y:S02]  /*2740*/  SEL R0, RZ, 0x1, P0 ;  /* 0x00000001ff007807 */ /* 0x002fe40000000000 */
[----:B------:R-:W-:Y:S02]  /*2750*/  SEL R11, R11, RZ, P0 ;  /* 0x000000ff0b0b7207 */ /* 0x000fe40000000000 */
[----:B------:R-:W-:Y:S01]  /*2760*/  LOP3.LUT R10, R10, R0, RZ, 0x3c, !PT ;  /* 0x000000000a0a7212 */ /* 0x000fe200078e3cff */
[----:B------:R-:W-:Y:S06]  /*2770*/  BRA.U UP1, `(.L_x_43) ;  /* 0xfffffff101447547 */ /* 0x000fec000b83ffff */
[----:B------:R-:W-:Y:S01]  /*2780*/  UIADD3 UR7, UPT, UPT, UR6, 0x68, URZ ;  /* 0x0000006806077890 */ /* 0x000fe2000fffe0ff */
[----:B------:R-:W-:-:S03]  /*2790*/  SHF.L.U32 R2, R12, 0x1f, RZ ;  /* 0x0000001f0c027819 */ /* 0x000fc600000006ff */
[----:B------:R-:W-:-:S09]  /*27a0*/  ULEA UR4, UR5, UR7, 0x3 ;  /* 0x0000000705047291 */ /* 0x000fd2000f8e18ff */
[----:B------:R-:W1:Y:S02]  /*27b0*/  SYNCS.PHASECHK.TRANS64.TRYWAIT P0, [UR4], R2 ;  /* 0x00000002ff0075a7 */ /* 0x000e640008001104 */
[----:B-1----:R-:W-:Y:S05]  /*27c0*/  @!P0 BRA `(.L_x_44) ;  /* 0x0000004800088947 */ /* 0x002fea0003800000 */
.L_x_117:
[----:B------:R-:W-:-:S04]  /*27d0*/  UIADD3 UR4, UPT, UPT, UR5, 0x1, URZ ;  /* 0x0000000105047890 */ /* 0x000fc8000fffe0ff */
[----:B------:R-:W-:-:S04]  /*27e0*/  UISETP.NE.AND UP0, UPT, UR4, 0xd, UPT ;  /* 0x0000000d0400788c */ /* 0x000fc8000bf05270 */
[----:B------:R-:W-:Y:S02]  /*27f0*/  USEL UR6, URZ, 0x1, UP0 ;  /* 0x00000001ff067887 */ /* 0x000fe40008000000 */
[----:B------:R-:W-:-:S04]  /*2800*/  USEL UR4, UR4, URZ, UP0 ;  /* 0x000000ff04047287 */ /* 0x000fc80008000000 */
[----:B------:R-:W-:Y:S01]  /*2810*/  ULEA UR5, UR4, UR7, 0x3 ;  /* 0x0000000704057291 */ /* 0x000fe2000f8e18ff */
[----:B-1----:R-:W-:-:S04]  /*2820*/  LOP3.LUT R2, R12, UR6, RZ, 0x3c, !PT ;  /* 0x000000060c027c12 */ /* 0x002fc8000f8e3cff */
[----:B------:R-:W-:-:S04]  /*2830*/  SHF.L.U32 R3, R2, 0x1f, RZ ;  /* 0x0000001f02037819 */ /* 0x000fc800000006ff */
[----:B------:R-:W1:Y:S02]  /*2840*/  SYNCS.PHASECHK.TRANS64.TRYWAIT P0, [UR5], R3 ;  /* 0x00000003ff0075a7 */ /* 0x000e640008001105 */
[----:B-1----:R-:W-:Y:S05]  /*2850*/  @!P0 BRA `(.L_x_45) ;  /* 0x0000004400fc8947 */ /* 0x002fea0003800000 */
.L_x_119:
[----:B------:R-:W-:-:S04]  /*2860*/  UIADD3 UR4, UPT, UPT, UR4, 0x1, URZ ;  /* 0x0000000104047890 */ /* 0x000fc8000fffe0ff */
[----:B------:R-:W-:-:S04]  /*2870*/  UISETP.NE.AND UP0, UPT, UR4, 0xd, UPT ;  /* 0x0000000d0400788c */ /* 0x000fc8000bf05270 */
[----:B------:R-:W-:Y:S02]  /*2880*/  USEL UR6, URZ, 0x1, UP0 ;  /* 0x00000001ff067887 */ /* 0x000fe40008000000 */
[----:B------:R-:W-:-:S04]  /*2890*/  USEL UR4, UR4, URZ, UP0 ;  /* 0x000000ff04047287 */ /* 0x000fc80008000000 */
[----:B------:R-:W-:Y:S01]  /*28a0*/  ULEA UR5, UR4, UR7, 0x3 ;  /* 0x0000000704057291 */ /* 0x000fe2000f8e18ff */
[----:B------:R-:W-:-:S04]  /*28b0*/  LOP3.LUT R2, R2, UR6, RZ, 0x3c, !PT ;  /* 0x0000000602027c12 */ /* 0x000fc8000f8e3cff */
[----:B-1----:R-:W-:-:S04]  /*28c0*/  SHF.L.U32 R3, R2, 0x1f, RZ ;  /* 0x0000001f02037819 */ /* 0x002fc800000006ff */
[----:B------:R-:W1:Y:S02]  /*28d0*/  SYNCS.PHASECHK.TRANS64.TRYWAIT P0, [UR5], R3 ;  /* 0x00000003ff0075a7 */ /* 0x000e640008001105 */
[----:B-1----:R-:W-:Y:S05]  /*28e0*/  @!P0 BRA `(.L_x_46) ;  /* 0x0000004400f08947 */ /* 0x002fea0003800000 */
.L_x_121:
        /* <DEDUP_REMOVED lines=9> */
.L_x_123:
        /* <DEDUP_REMOVED lines=9> */
.L_x_125:
        /* <DEDUP_REMOVED lines=9> */
.L_x_127:
        /* <DEDUP_REMOVED lines=9> */
.L_x_129:
        /* <DEDUP_REMOVED lines=9> */
.L_x_131:
        /* <DEDUP_REMOVED lines=9> */
.L_x_133:
        /* <DEDUP_REMOVED lines=9> */
.L_x_135:
        /* <DEDUP_REMOVED lines=9> */
.L_x_137:
        /* <DEDUP_REMOVED lines=9> */
.L_x_139:
[----:B------:R-:W-:-:S04]  /*2e00*/  UIADD3 UR4, UPT, UPT, UR4, 0x1, URZ ;  /* 0x0000000104047890 */ /* 0x000fc8000fffe0ff */
[----:B------:R-:W-:-:S04]  /*2e10*/  UISETP.NE.AND UP0, UPT, UR4, 0xd, UPT ;  /* 0x0000000d0400788c */ /* 0x000fc8000bf05270 */
[----:B------:R-:W-:Y:S02]  /*2e20*/  USEL UR5, URZ, 0x1, UP0 ;  /* 0x00000001ff057887 */ /* 0x000fe40008000000 */
[----:B------:R-:W-:-:S04]  /*2e30*/  USEL UR4, UR4, URZ, UP0 ;  /* 0x000000ff04047287 */ /* 0x000fc80008000000 */
[----:B------:R-:W-:Y:S01]  /*2e40*/  ULEA UR4, UR4, UR7, 0x3 ;  /* 0x0000000704047291 */ /* 0x000fe2000f8e18ff */
[----:B------:R-:W-:-:S04]  /*2e50*/  LOP3.LUT R2, R2, UR5, RZ, 0x3c, !PT ;  /* 0x0000000502027c12 */ /* 0x000fc8000f8e3cff */
[----:B------:R-:W-:Y:S01]  /*2e60*/  SHF.L.U32 R2, R2, 0x1f, RZ ;  /* 0x0000001f02027819 */ /* 0x000fe200000006ff */
[----:B-1----:R-:W-:-:S07]  /*2e70*/  IMAD.U32 R0, RZ, RZ, UR4 ;  /* 0x00000004ff007e24 */ /* 0x002fce000f8e00ff */
.L_x_56:
[----:B-1----:R1:W2:Y:S02]  /*2e80*/  SYNCS.PHASECHK.TRANS64.TRYWAIT P0, [R0+URZ], R2 ;  /* 0x00000002000075a7 */ /* 0x0022a400080011ff */
[----:B--2---:R-:W-:Y:S05]  /*2e90*/  @!P0 NANOSLEEP.SYNCS 0x989680 ;  /* 0x009896800000895d */ /* 0x004fea0003900000 */
[----:B------:R-:W2:Y:S02]  /*2ea0*/  @!P0 SYNCS.PHASECHK.TRANS64 P0, [R0+URZ], R2 ;  /* 0x00000002000085a7 */ /* 0x000ea400080010ff */
[----:B--2---:R-:W-:Y:S05]  /*2eb0*/  @P0 EXIT ;  /* 0x000000000000094d */ /* 0x004fea0003800000 */
[----:B------:R-:W-:Y:S05]  /*2ec0*/  BRA `(.L_x_56) ;  /* 0xfffffffc00ec7947 */ /* 0x000fea000383ffff */
.L_x_23:
[----:B------:R-:W-:-:S04]  /*2ed0*/  UISETP.NE.AND UP0, UPT, UR48, URZ, UPT ;  /* 0x000000ff3000728c */ /* 0x000fc8000bf05270 */
[----:B------:R-:W-:-:S09]  /*2ee0*/  UISETP.NE.OR UP0, UPT, UR18, 0x1, UP0 ;  /* 0x000000011200788c */ /* 0x000fd20008705670 */
[----:B------:R-:W-:Y:S05]  /*2ef0*/  BRA.U UP0, `(.L_x_57) ;  /* 0x0000000500487547 */ /* 0x000fea000b800000 */
[----:B------:R-:W-:Y:S01]  /*2f00*/  ISETP.GE.U32.AND P2, PT, R0, 0x2, PT ;  /* 0x000000020000780c */ /* 0x000fe20003f46070 */
[----:B------:R-:W-:Y:S01]  /*2f10*/  IMAD.MOV.U32 R12, RZ, RZ, 0x1 ;  /* 0x00000001ff0c7424 */ /* 0x000fe200078e00ff */
[----:B------:R-:W-:Y:S02]  /*2f20*/  CS2R R10, SRZ ;  /* 0x00000000000a7805 */ /* 0x000fe4000001ff00 */
[----:B------:R-:W-:Y:S01]  /*2f30*/  CS2R R8, SRZ ;  /* 0x0000000000087805 */ /* 0x000fe2000001ff00 */
[----:B------:R-:W-:Y:S01]  /*2f40*/  UMOV UR6, 0x400 ;  /* 0x0000040000067882 */ /* 0x000fe20000000000 */
[----:B------:R-:W-:Y:S01]  /*2f50*/  UMOV UR5, URZ ;  /* 0x000000ff00057c82 */ /* 0x000fe20008000000 */
[----:B------:R-:W-:-:S12]  /*2f60*/  ULEA UR6, UR48, UR6, 0x18 ;  /* 0x0000000630067291 */ /* 0x000fd8000f8ec0ff */
.L_x_61:
[----:B------:R-:W-:Y:S02]  /*2f70*/  LEA R2, R8, UR6, 0x3 ;  /* 0x0000000608027c11 */ /* 0x000fe4000f8e18ff */
[----:B------:R-:W-:-:S03]  /*2f80*/  SHF.L.U32 R4, R9, 0x1f, RZ ;  /* 0x0000001f09047819 */ /* 0x000fc600000006ff */
[----:B------:R-:W-:Y:S01]  /*2f90*/  VIADD R5, R2, 0x160 ;  /* 0x0000016002057836 */ /* 0x000fe20000000000 */
[----:B------:R-:W2:Y:S02]  /*2fa0*/  SYNCS.PHASECHK.TRANS64.TRYWAIT P0, [R2+URZ+0x150], R4 ;  /* 0x00015004020075a7 */ /* 0x000ea400080011ff */
[----:B--2---:R-:W-:Y:S05]  /*2fb0*/  @!P0 BRA `(.L_x_58) ;  /* 0x00000044002c8947 */ /* 0x004fea0003800000 */
.L_x_140:
[----:B------:R-:W-:Y:S01]  /*2fc0*/  ULEA UR4, UR5, UR6, 0x3 ;  /* 0x0000000605047291 */ /* 0x000fe2000f8e18ff */
[----:B--2---:R-:W-:Y:S01]  /*2fd0*/  PRMT R2, RZ, 0x654, R5 ;  /* 0x00000654ff027816 */ /* 0x004fe20000000005 */
[----:B------:R-:W-:Y:S01]  /*2fe0*/  @!P2 IMAD.MOV.U32 R4, RZ, RZ, 0x10 ;  /* 0x00000010ff04a424 */ /* 0x000fe200078e00ff */
[----:B------:R-:W-:Y:S01]  /*2ff0*/  SHF.L.U32 R5, R12, 0x1f, RZ ;  /* 0x0000001f0c057819 */ /* 0x000fe200000006ff */
[----:B------:R-:W-:Y:S01]  /*3000*/  UIADD3 UR7, UPT, UPT, UR4, 0xf0, URZ ;  /* 0x000000f004077890 */ /* 0x000fe2000fffe0ff */
[----:B------:R2:W-:Y:S05]  /*3010*/  SYNCS.ARRIVE.TRANS64.RED.A1T0 RZ, [R2+URZ], RZ ;  /* 0x000000ff02ff79a7 */ /* 0x0005ea00081004ff */
[----:B------:R-:W-:Y:S01]  /*3020*/  IMAD.U32 R6, RZ, RZ, UR7 ;  /* 0x00000007ff067e24 */ /* 0x000fe2000f8e00ff */
[----:B------:R-:W3:Y:S04]  /*3030*/  SYNCS.PHASECHK.TRANS64.TRYWAIT P0, [UR4+0x100], R5 ;  /* 0x00010005ff0075a7 */ /* 0x000ee80008001104 */
[----:B------:R-:W-:Y:S01]  /*3040*/  PRMT R6, R0, 0x654, R6 ;  /* 0x0000065400067816 */ /* 0x000fe20000000006 */
[----:B--23--:R-:W-:Y:S06]  /*3050*/  @!P0 BRA `(.L_x_59) ;  /* 0x0000004400188947 */ /* 0x00cfec0003800000 */
.L_x_142:
[----:B------:R-:W-:Y:S01]  /*3060*/  ULEA UR8, UR5, UR6, 0x4 ;  /* 0x0000000605087291 */ /* 0x000fe2000f8e20ff */
[----:B------:R-:W-:Y:S01]  /*3070*/  SEL R3, R6, R3, !P2 ;  /* 0x0000000306037207 */ /* 0x000fe20005000000 */
[----:B------:R-:W-:Y:S01]  /*3080*/  UIADD3 UR9, UPT, UPT, UR4, 0xf0, URZ ;  /* 0x000000f004097890 */ /* 0x000fe2000fffe0ff */
[----:B--2---:R-:W-:Y:S01]  /*3090*/  LEA R2, R11, UR6, 0x3 ;  /* 0x000000060b027c11 */ /* 0x004fe2000f8e18ff */
[----:B------:R-:W-:Y:S01]  /*30a0*/  UIADD3 UR8, UPT, UPT, UR8, 0x180, URZ ;  /* 0x0000018008087890 */ /* 0x000fe2000fffe0ff */
[----:B------:R2:W-:Y:S01]  /*30b0*/  @!P2 SYNCS.ARRIVE.TRANS64.RED RZ, [R3+URZ], R4 ;  /* 0x0000000403ffa9a7 */ /* 0x0005e200080004ff */
[----:B------:R-:W-:Y:S01]  /*30c0*/  UIADD3 UR4, UPT, UPT, UR5, 0x1, URZ ;  /* 0x0000000105047890 */ /* 0x000fe2000fffe0ff */
[----:B------:R-:W-:-:S03]  /*30d0*/  VIADD R8, R8, 0x1 ;  /* 0x0000000108087836 */ /* 0x000fc60000000000 */
[----:B------:R-:W-:Y:S02]  /*30e0*/  UISETP.NE.AND UP0, UPT, UR4, 0x2, UPT ;  /* 0x000000020400788c */ /* 0x000fe4000bf05270 */
[----:B------:R-:W-:Y:S01]  /*30f0*/  ISETP.NE.AND P0, PT, R8, 0x2, PT ;  /* 0x000000020800780c */ /* 0x000fe20003f05270 */
[----:B------:R-:W-:Y:S06]  /*3100*/  UGETNEXTWORKID.BROADCAST [UR8], [UR9] ;  /* 0x00000000080073ca */ /* 0x000fec0008000100 */
[----:B------:R-:W-:Y:S02]  /*3110*/  USEL UR7, URZ, 0x1, UP0 ;  /* 0x00000001ff077887 */ /* 0x000fe40008000000 */
[----:B------:R-:W-:-:S04]  /*3120*/  USEL UR5, UR4, URZ, UP0 ;  /* 0x000000ff04057287 */ /* 0x000fc80008000000 */
[----:B------:R-:W-:Y:S02]  /*3130*/  LOP3.LUT R12, R12, UR7, RZ, 0x3c, !PT ;  /* 0x000000070c0c7c12 */ /* 0x000fe4000f8e3cff */
[----:B--2---:R-:W-:-:S04]  /*3140*/  SHF.L.U32 R4, R10, 0x1f, RZ ;  /* 0x0000001f0a047819 */ /* 0x004fc800000006ff */
[----:B------:R-:W2:Y:S02]  /*3150*/  SYNCS.PHASECHK.TRANS64.TRYWAIT P1, [R2+URZ+0xf0], R4 ;  /* 0x0000f004020075a7 */ /* 0x000ea400080211ff */
[----:B--2---:R-:W-:Y:S05]  /*3160*/  @!P1 BRA `(.L_x_60) ;  /* 0x0000004000ec9947 */ /* 0x004fea0003800000 */
.L_x_143:
[C---:B--2---:R-:W-:Y:S01]  /*3170*/  LEA R4, R11.reuse, UR6, 0x4 ;  /* 0x000000060b047c11 */ /* 0x044fe2000f8e20ff */
[----:B------:R-:W-:Y:S01]  /*3180*/  VIADD R2, R2, 0x100 ;  /* 0x0000010002027836 */ /* 0x000fe20000000000 */
[----:B------:R-:W-:Y:S01]  /*3190*/  SEL R8, R8, RZ, P0 ;  /* 0x000000ff08087207 */ /* 0x000fe20000000000 */
[----:B------:R-:W-:-:S03]  /*31a0*/  VIADD R11, R11, 0x1 ;  /* 0x000000010b0b7836 */ /* 0x000fc60000000000 */
[----:B------:R-:W2:Y:S01]  /*31b0*/  LDS.128 R4, [R4+0x180] ;  /* 0x0001800004047984 */ /* 0x000ea20000000c00 */
[----:B------:R-:W-:Y:S02]  /*31c0*/  PRMT R2, RZ, 0x654, R2 ;  /* 0x00000654ff027816 */ /* 0x000fe40000000002 */
[C---:B------:R-:W-:Y:S01]  /*31d0*/  ISETP.NE.AND P1, PT, R11.reuse, 0x2, PT ;  /* 0x000000020b00780c */ /* 0x040fe20003f25270 */
[----:B------:R-:W-:Y:S01]  /*31e0*/  @!PT LDS RZ, [RZ] ;  /* 0x00000000fffff984 */ /* 0x000fe20000000800 */
[----:B------:R-:W-:Y:S01]  /*31f0*/  @!PT LDS RZ, [RZ] ;  /* 0x00000000fffff984 */ /* 0x000fe20000000800 */
[----:B------:R-:W-:Y:S01]  /*3200*/  @!PT LDS RZ, [RZ] ;  /* 0x00000000fffff984 */ /* 0x000fe20000000800 */
[----:B------:R-:W-:Y:S01]  /*3210*/  @!PT LDS RZ, [RZ] ;  /* 0x00000000fffff984 */ /* 0x000fe20000000800 */
[----:B------:R3:W-:Y:S06]  /*3220*/  MEMBAR.ALL.CTA ;  /* 0x0000000000007992 */ /* 0x0007ec0000008000 */
[----:B---3--:R-:W3:Y:S01]  /*3230*/  FENCE.VIEW.ASYNC.S ;  /* 0x00000000000073c6 */ /* 0x008ee20000000000 */
[----:B------:R-:W-:Y:S01]  /*3240*/  SEL R11, R11, RZ, P1 ;  /* 0x000000ff0b0b7207 */ /* 0x000fe20000800000 */
[----:B---3--:R3:W-:Y:S01]  /*3250*/  SYNCS.ARRIVE.TRANS64.RED.A1T0 RZ, [R2+URZ], RZ ;  /* 0x000000ff02ff79a7 */ /* 0x0087e200081004ff */
[----:B--2---:R-:W-:-:S02]  /*3260*/  LOP3.LUT P3, RZ, R6, 0x1, RZ, 0xc0, !PT ;  /* 0x0000000106ff7812 */ /* 0x004fc4000786c0ff */
[----:B------:R-:W-:-:S04]  /*3270*/  SEL R4, RZ, 0x1, P1 ;  /* 0x00000001ff047807 */ /* 0x000fc80000800000 */
[----:B------:R-:W-:Y:S02]  /*3280*/  LOP3.LUT R10, R10, R4, RZ, 0x3c, !PT ;  /* 0x000000040a0a7212 */ /* 0x000fe400078e3cff */
[----:B---3--:R-:W-:-:S04]  /*3290*/  SEL R2, RZ, 0x1, P0 ;  /* 0x00000001ff027807 */ /* 0x008fc80000000000 */
[----:B------:R-:W-:Y:S01]  /*32a0*/  LOP3.LUT R9, R9, R2, RZ, 0x3c, !PT ;  /* 0x0000000209097212 */ /* 0x000fe200078e3cff */
[----:B------:R-:W-:Y:S06]  /*32b0*/  @P3 BRA `(.L_x_61) ;  /* 0xfffffffc002c3947 */ /* 0x000fec000383ffff */
[----:B------:R-:W-:Y:S01]  /*32c0*/  ULEA UR4, UR5, UR6, 0x3 ;  /* 0x0000000605047291 */ /* 0x000fe2000f8e18ff */
[----:B------:R-:W-:-:S08]  /*32d0*/  SHF.L.U32 R2, R12, 0x1f, RZ ;  /* 0x0000001f0c027819 */ /* 0x000fd000000006ff */
[----:B------:R-:W2:Y:S02]  /*32e0*/  SYNCS.PHASECHK.TRANS64 P0, [UR4+0x100], R2 ;  /* 0x00010002ff0075a7 */ /* 0x000ea40008001004 */
[----:B--2---:R-:W-:Y:S05]  /*32f0*/  @P0 BRA `(.L_x_62) ;  /* 0x0000000000080947 */ /* 0x004fea0003800000 */
[----:B------:R-:W2:Y:S02]  /*3300*/  SYNCS.PHASECHK.TRANS64.TRYWAIT P0, [UR4+0x100], R2 ;  /* 0x00010002ff0075a7 */ /* 0x000ea40008001104 */
[----:B--2---:R-:W-:Y:S05]  /*3310*/  @!P0 BRA `(.L_x_63) ;  /* 0x0000004000948947 */ /* 0x004fea0003800000 */
.L_x_62:
[----:B------:R-:W-:-:S04]  /*3320*/  UIADD3 UR7, UPT, UPT, UR5, 0x1, URZ ;  /* 0x0000000105077890 */ /* 0x000fc8000fffe0ff */
[----:B------:R-:W-:-:S04]  /*3330*/  UISETP.NE.AND UP0, UPT, UR7, 0x2, UPT ;  /* 0x000000020700788c */ /* 0x000fc8000bf05270 */
[----:B------:R-:W-:Y:S02]  /*3340*/  USEL UR8, URZ, 0x1, UP0 ;  /* 0x00000001ff087887 */ /* 0x000fe40008000000 */
[----:B------:R-:W-:-:S04]  /*3350*/  USEL UR7, UR7, URZ, UP0 ;  /* 0x000000ff07077287 */ /* 0x000fc80008000000 */
[----:B------:R-:W-:Y:S01]  /*3360*/  ULEA UR7, UR7, UR6, 0x3 ;  /* 0x0000000607077291 */ /* 0x000fe2000f8e18ff */
[----:B--2---:R-:W-:-:S04]  /*3370*/  LOP3.LUT R2, R12, UR8, RZ, 0x3c, !PT ;  /* 0x000000080c027c12 */ /* 0x004fc8000f8e3cff */
[----:B------:R-:W-:-:S04]  /*3380*/  SHF.L.U32 R0, R2, 0x1f, RZ ;  /* 0x0000001f02007819 */ /* 0x000fc800000006ff */
[----:B------:R-:W2:Y:S02]  /*3390*/  SYNCS.PHASECHK.TRANS64 P0, [UR7+0x100], R0 ;  /* 0x00010000ff0075a7 */ /* 0x000ea40008001007 */
[----:B-12---:R-:W-:Y:S05]  /*33a0*/  @P0 EXIT ;  /* 0x000000000000094d */ /* 0x006fea0003800000 */
[----:B------:R-:W-:Y:S02]  /*33b0*/  SHF.L.U32 R2, R2, 0x1f, RZ ;  /* 0x0000001f02027819 */ /* 0x000fe400000006ff */
[----:B------:R-:W-:-:S07]  /*33c0*/  MOV R0, UR7 ;  /* 0x0000000700007c02 */ /* 0x000fce0008000f00 */
.L_x_64:
[----:B-1----:R1:W2:Y:S02]  /*33d0*/  SYNCS.PHASECHK.TRANS64.TRYWAIT P0, [R0+URZ+0x100], R2 ;  /* 0x00010002000075a7 */ /* 0x0022a400080011ff */
[----:B--2---:R-:W-:Y:S05]  /*33e0*/  @!P0 NANOSLEEP.SYNCS 0x989680 ;  /* 0x009896800000895d */ /* 0x004fea0003900000 */
[----:B------:R-:W2:Y:S02]  /*33f0*/  @!P0 SYNCS.PHASECHK.TRANS64 P0, [R0+URZ+0x100], R2 ;  /* 0x00010002000085a7 */ /* 0x000ea400080010ff */
[----:B--2---:R-:W-:Y:S05]  /*3400*/  @P0 EXIT ;  /* 0x000000000000094d */ /* 0x004fea0003800000 */
[----:B------:R-:W-:Y:S05]  /*3410*/  BRA `(.L_x_64) ;  /* 0xfffffffc00ec7947 */ /* 0x000fea000383ffff */
.L_x_57:
[----:B------:R-:W-:Y:S05]  /*3420*/  BRA.U UP5, `(.L_x_65) ;  /* 0x0000000d05d47547 */ /* 0x000fea000b800000 */
[----:B------:R-:W-:Y:S01]  /*3430*/  UMOV UR4, 0x40 ;  /* 0x0000004000047882 */ /* 0x000fe20000000000 */
[----:B------:R-:W-:Y:S01]  /*3440*/  NOP ;  /* 0x0000000000007918 */ /* 0x000fe20000000000 */
[----:B------:R-:W-:Y:S01]  /*3450*/  ULEA UR5, UR48, UR4, 0x18 ;  /* 0x0000000430057291 */ /* 0x000fe2000f8ec0ff */
[----:B------:R-:W-:Y:S02]  /*3460*/  UMOV UR6, 0x400 ;  /* 0x0000040000067882 */ /* 0x000fe40000000000 */
[----:B------:R-:W-:-:S06]  /*3470*/  ULEA UR6, UR48, UR6, 0x18 ;  /* 0x0000000630067291 */ /* 0x000fcc000f8ec0ff */
[----:B------:R-:W2:Y:S02]  /*3480*/  LDS.U8 R0, [UR5+0x1c] ;  /* 0x00001c05ff007984 */ /* 0x000ea40008000000 */
[----:B--2---:R-:W-:-:S13]  /*3490*/  ISETP.NE.AND P0, PT, R0, RZ, PT ;  /* 0x000000ff0000720c */ /* 0x004fda0003f05270 */
[----:B------:R-:W-:Y:S05]  /*34a0*/  @P0 BRA `(.L_x_66) ;  /* 0x0000000000580947 */ /* 0x000fea0003800000 */
[----:B------:R-:W-:-:S13]  /*34b0*/  ELECT P0, URZ, PT ;  /* 0x0000000000ff782f */ /* 0x000fda0003800000 */
[----:B------:R-:W-:Y:S05]  /*34c0*/  @!P0 BRA `(.L_x_67) ;  /* 0x0000000000608947 */ /* 0x000fea0003800000 */
[----:B------:R-:W-:Y:S01]  /*34d0*/  UMOV UR4, 0x10 ;  /* 0x0000001000047882 */ /* 0x000fe20000000000 */
[----:B------:R-:W-:Y:S01]  /*34e0*/  HFMA2 R0, -RZ, RZ, 0, 5.9604644775390625e-08 ;  /* 0x00000001ff007431 */ /* 0x000fe200000001ff */
[----:B------:R-:W-:-:S03]  /*34f0*/  MOV R3, 0xffff ;  /* 0x0000ffff00037802 */ /* 0x000fc60000000f00 */
[----:B------:R-:W-:Y:S04]  /*3500*/  DEPBAR.LE SB2, 0x36 ;  /* 0x0000ad800000791a */ /* 0x000fe80000000000 */
[----:B------:R-:W2:Y:S02]  /*3510*/  UTCATOMSWS.FIND_AND_SET.ALIGN UP0, UR4, UR4 ;  /* 0x00000004000475e3 */ /* 0x000ea40008000800 */
[----:B--2---:R-:W-:Y:S01]  /*3520*/  MOV R4, UR4 ;  /* 0x0000000400047c02 */ /* 0x004fe20008000f00 */
[----:B------:R-:W-:Y:S06]  /*3530*/  BRA.U UP0, `(.L_x_68) ;  /* 0x0000000100187547 */ /* 0x000fec000b800000 */
.L_x_69:
[----:B------:R-:W-:Y:S05]  /*3540*/  NANOSLEEP 0x64 ;  /* 0x000000640000795d */ /* 0x000fea0003800000 */
[----:B------:R-:W-:-:S05]  /*3550*/  UMOV UR4, 0x10 ;  /* 0x0000001000047882 */ /* 0x000fca0000000000 */
[----:B------:R-:W-:Y:S04]  /*3560*/  DEPBAR.LE SB2, 0x36 ;  /* 0x0000ad800000791a */ /* 0x000fe80000000000 */
[----:B------:R-:W2:Y:S02]  /*3570*/  UTCATOMSWS.FIND_AND_SET.ALIGN UP0, UR4, UR4 ;  /* 0x00000004000475e3 */ /* 0x000ea40008000800 */
[----:B--2---:R-:W-:Y:S01]  /*3580*/  MOV R4, UR4 ;  /* 0x0000000400047c02 */ /* 0x004fe20008000f00 */
[----:B------:R-:W-:Y:S05]  /*3590*/  BRA.U !UP0, `(.L_x_69) ;  /* 0xfffffffd08e87547 */ /* 0x000fea000b83ffff */
.L_x_68:
[-C--:B------:R-:W-:Y:S02]  /*35a0*/  SHF.L.U32 R3, R3, R4.reuse, RZ ;  /* 0x0000000403037219 */ /* 0x080fe400000006ff */
[----:B------:R-:W-:Y:S01]  /*35b0*/  SHF.L.U32 R0, R0, R4, RZ ;  /* 0x0000000400007219 */ /* 0x000fe200000006ff */
[----:B------:R-:W-:Y:S02]  /*35c0*/  IMAD.SHL.U32 R4, R4, 0x20, RZ ;  /* 0x0000002004047824 */ /* 0x000fe400078e00ff */
[----:B------:R2:W-:Y:S04]  /*35d0*/  ATOMS.OR RZ, [UR5+0x14], R3 ;  /* 0x00001403ffff798c */ /* 0x0005e8000b000005 */
[----:B------:R2:W-:Y:S04]  /*35e0*/  ATOMS.OR RZ, [UR5+0x18], R0 ;  /* 0x00001800ffff798c */ /* 0x0005e8000b000005 */
[----:B------:R2:W-:Y:S01]  /*35f0*/  STS [UR6+0x1a0], R4 ;  /* 0x0001a004ff007988 */ /* 0x0005e20008000806 */
[----:B------:R-:W-:Y:S05]  /*3600*/  BRA `(.L_x_67) ;  /* 0x0000000000107947 */ /* 0x000fea0003800000 */
.L_x_66:
[----:B------:R-:W-:Y:S02]  /*3610*/  MOV R0, 0xffffffff ;  /* 0xffffffff00007802 */ /* 0x000fe40000000f00 */
[----:B------:R-:W-:-:S03]  /*3620*/  MOV R4, 0x3650 ;  /* 0x0000365000047802 */ /* 0x000fc60000000f00 */
[----:B------:R2:W-:Y:S04]  /*3630*/  STS [UR6+0x1a0], R0 ;  /* 0x0001a000ff007988 */ /* 0x0005e80008000806 */
[----:B-12--5:R-:W-:Y:S05]  /*3640*/  CALL.REL.NOINC `($__internal_1_$__cuda_sm10x_tcgen05_guardrail_trap_phase_invalid_during_alloc) ;  /* 0x0000004400147944 */ /* 0x026fea0003c00000 */
.L_x_67:
[----:B------:R-:W-:Y:S05]  /*3650*/  WARPSYNC.ALL ;  /* 0x0000000000007948 */ /* 0x000fea0003800000 */
[----:B------:R-:W3:Y:S01]  /*3660*/  S2UR UR4, SR_CgaCtaId ;  /* 0x00000000000479c3 */ /* 0x000ee20000008800 */
[----:B------:R-:W-:Y:S01]  /*3670*/  UMOV UR26, 0x400 ;  /* 0x00000400001a7882 */ /* 0x000fe20000000000 */
[----:B------:R-:W-:-:S06]  /*3680*/  NOP ;  /* 0x0000000000007918 */ /* 0x000fcc0000000000 */
[----:B------:R-:W-:Y:S06]  /*3690*/  BAR.ARV 0x6, 0xa0 ;  /* 0x0182800000007b1d */ /* 0x000fec0000002000 */
[----:B------:R-:W4:Y:S01]  /*36a0*/  LDCU UR5, c[0x0][0x38c] ;  /* 0x00007180ff0577ac */ /* 0x000f220008000800 */
[----:B------:R-:W-:Y:S01]  /*36b0*/  LOP3.LUT R2, R2, 0xffff, RZ, 0xc0, !PT ;  /* 0x0000ffff02027812 */ /* 0x000fe200078ec0ff */
[----:B------:R-:W-:Y:S01]  /*36c0*/  IMAD.MOV.U32 R11, RZ, RZ, 0x1 ;  /* 0x00000001ff0b7424 */ /* 0x000fe200078e00ff */
[----:B------:R-:W-:Y:S01]  /*36d0*/  CS2R R8, SRZ ;  /* 0x0000000000087805 */ /* 0x000fe2000001ff00 */
[----:B------:R-:W1:Y:S01]  /*36e0*/  LDCU UR7, c[0x0][0x38c] ;  /* 0x00007180ff0777ac */ /* 0x000e620008000800 */
[----:B------:R-:W-:Y:S01]  /*36f0*/  R2UR UR27, R2 ;  /* 0x00000000021b72ca */ /* 0x000fe200000e0000 */
[----:B------:R-:W-:Y:S01]  /*3700*/  IMAD.MOV.U32 R10, RZ, RZ, RZ ;  /* 0x000000ffff0a7224 */ /* 0x000fe200078e00ff */
[----:B------:R-:W-:Y:S01]  /*3710*/  UMOV UR30, URZ ;  /* 0x000000ff001e7c82 */ /* 0x000fe20008000000 */
[----:B------:R-:W-:Y:S01]  /*3720*/  UMOV UR24, URZ ;  /* 0x000000ff00187c82 */ /* 0x000fe20008000000 */
[----:B---3--:R-:W-:Y:S01]  /*3730*/  ULEA UR26, UR4, UR26, 0x18 ;  /* 0x0000001a041a7291 */ /* 0x008fe2000f8ec0ff */
[----:B------:R-:W-:Y:S01]  /*3740*/  UMOV UR38, 0x0 ;  /* 0x0000000000267882 */ /* 0x000fe20000000000 */
[----:B------:R-:W-:-:S02]  /*3750*/  UMOV UR39, 0x4100490 ;  /* 0x0410049000277882 */ /* 0x000fc40000000000 */
[----:B------:R-:W-:Y:S02]  /*3760*/  UIADD3 UR4, UPT, UPT, UR26, 0x2400, URZ ;  /* 0x000024001a047890 */ /* 0x000fe4000fffe0ff */
[----:B------:R-:W-:Y:S02]  /*3770*/  UIADD3 UR6, UPT, UPT, UR26, 0x1c400, URZ ;  /* 0x0001c4001a067890 */ /* 0x000fe4000fffe0ff */
[----:B----4-:R-:W-:Y:S01]  /*3780*/  UIADD3 UR5, UPT, UPT, UR5, 0x7f, URZ ;  /* 0x0000007f05057890 */ /* 0x010fe2000fffe0ff */
[----:B--2---:R-:W2:Y:S01]  /*3790*/  LDS R0, [UR26+0x1a0] ;  /* 0x0001a01aff007984 */ /* 0x004ea20008000800 */
[----:B-1----:R-:W-:Y:S01]  /*37a0*/  UMOV UR36, 0x0 ;  /* 0x0000000000247882 */ /* 0x002fe20000000000 */
[----:B------:R-:W-:Y:S01]  /*37b0*/  UMOV UR37, 0x4100490 ;  /* 0x0410049000257882 */ /* 0x000fe20000000000 */
[----:B------:R-:W-:Y:S02]  /*37c0*/  USHF.R.S32.HI UR40, URZ, 0x1f, UR5 ;  /* 0x0000001fff287899 */ /* 0x000fe40008011405 */
[----:B------:R-:W-:-:S02]  /*37d0*/  UISETP.GE.AND UP4, UPT, UR7, 0x1, UPT ;  /* 0x000000010700788c */ /* 0x000fc4000bf86270 */
[----:B------:R-:W-:Y:S02]  /*37e0*/  ULEA.HI UR40, UR40, UR5, URZ, 0x7 ;  /* 0x0000000528287291 */ /* 0x000fe4000f8f38ff */
[----:B------:R-:W-:Y:S02]  /*37f0*/  USHF.R.U32.HI UR5, URZ, 0x4, UR4 ;  /* 0x00000004ff057899 */ /* 0x000fe40008011604 */
[----:B------:R-:W-:Y:S02]  /*3800*/  USHF.R.S32.HI UR40, URZ, 0x7, UR40 ;  /* 0x00000007ff287899 */ /* 0x000fe40008011428 */
[----:B------:R-:W-:Y:S02]  /*3810*/  USHF.R.U32.HI UR4, URZ, 0x4, UR6 ;  /* 0x00000004ff047899 */ /* 0x000fe40008011606 */
[----:B------:R-:W-:Y:S02]  /*3820*/  UISETP.LT.AND UP0, UPT, UR40, 0x1, UPT ;  /* 0x000000012800788c */ /* 0x000fe4000bf01270 */
[----:B------:R-:W-:-:S02]  /*3830*/  ULOP3.LUT UR5, UR5, 0x3fff, URZ, 0xc0, !UPT ;  /* 0x00003fff05057892 */ /* 0x000fc4000f8ec0ff */
[----:B------:R-:W-:Y:S02]  /*3840*/  ULOP3.LUT UR4, UR4, 0x3fff, URZ, 0xc0, !UPT ;  /* 0x00003fff04047892 */ /* 0x000fe4000f8ec0ff */
[----:B------:R-:W-:Y:S02]  /*3850*/  USEL UR41, UR40, 0x1, !UP0 ;  /* 0x0000000128297887 */ /* 0x000fe4000c000000 */
[----:B------:R-:W-:Y:S02]  /*3860*/  ULOP3.LUT UR28, UR5, 0x10000, URZ, 0xfc, !UPT ;  /* 0x00010000051c7892 */ /* 0x000fe4000f8efcff */
[----:B------:R-:W-:Y:S02]  /*3870*/  ULOP3.LUT UR29, UR4, 0x10000, URZ, 0xfc, !UPT ;  /* 0x00010000041d7892 */ /* 0x000fe4000f8efcff */
[----:B------:R-:W-:Y:S01]  /*3880*/  UIADD3 UR41, UPT, UPT, -UR41, URZ, URZ ;  /* 0x000000ff29297290 */ /* 0x000fe2000fffe1ff */
[----:B------:R-:W-:Y:S01]  /*3890*/  UMOV UR34, 0x0 ;  /* 0x0000000000227882 */ /* 0x000fe20000000000 */
[----:B------:R-:W-:Y:S01]  /*38a0*/  UMOV UR35, 0x4100490 ;  /* 0x0410049000237882 */ /* 0x000fe20000000000 */
[----:B------:R-:W-:Y:S01]  /*38b0*/  UMOV UR32, 0x0 ;  /* 0x0000000000207882 */ /* 0x000fe20000000000 */
[----:B------:R-:W-:Y:S01]  /*38c0*/  UMOV UR33, 0x4100490 ;  /* 0x0410049000217882 */ /* 0x000fe20000000000 */
[----:B--2---:R-:W-:-:S15]  /*38d0*/  R2UR UR42, R0 ;  /* 0x00000000002a72ca */ /* 0x004fde00000e0000 */
.L_x_76:
[----:B------:R-:W-:Y:S02]  /*38e0*/  LEA R0, R10, UR26, 0x3 ;  /* 0x0000001a0a007c11 */ /* 0x000fe4000f8e18ff */
[----:B------:R-:W-:Y:S02]  /*38f0*/  SHF.L.U32 R2, R9, 0x1f, RZ ;  /* 0x0000001f09027819 */ /* 0x000fe400000006ff */
[----:B------:R-:W-:Y:S01]  /*3900*/  PLOP3.LUT P0, PT, PT, PT, UP4, 0x80, 0x8 ;  /* 0x000000000008781c */ /* 0x000fe20003f0f048 */
[----:B------:R-:W-:Y:S01]  /*3910*/  VIADD R3, R0, 0x100 ;  /* 0x0000010000037836 */ /* 0x000fe20000000000 */
[----:B-1----:R-:W1:Y:S02]  /*3920*/  SYNCS.PHASECHK.TRANS64.TRYWAIT P1, [R0+URZ+0xf0], R2 ;  /* 0x0000f002000075a7 */ /* 0x002e6400080211ff */
[----:B-1-3--:R-:W-:Y:S09]  /*3930*/  @!P1 BRA `(.L_x_70) ;  /* 0x0000003c00249947 */ /* 0x00aff20003800000 */
.L_x_145:
[----:B------:R-:W-:Y:S01]  /*3940*/  LEA R4, R10, UR26, 0x4 ;  /* 0x0000001a0a047c11 */ /* 0x000fe2000f8e20ff */
[----:B------:R-:W-:Y:S01]  /*3950*/  @UP4 ULEA UR4, UR24, UR26, 0x3 ;  /* 0x0000001a18044291 */ /* 0x000fe2000f8e18ff */
[----:B------:R-:W-:Y:S01]  /*3960*/  PLOP3.LUT P2, PT, PT, PT, PT, 0x80, 0x8 ;  /* 0x000000000008781c */ /* 0x000fe20003f4f070 */
[----:B------:R-:W-:Y:S01]  /*3970*/  ULEA UR31, UR30, UR26, 0x3 ;  /* 0x0000001a1e1f7291 */ /* 0x000fe2000f8e18ff */
[----:B------:R-:W-:Y:S02]  /*3980*/  PRMT R3, RZ, 0x654, R3 ;  /* 0x00000654ff037816 */ /* 0x000fe40000000003 */
[----:B------:R-:W2:Y:S01]  /*3990*/  LDS.128 R4, [R4+0x180] ;  /* 0x0001800004047984 */ /* 0x000ea20000000c00 */
[----:B-1----:R-:W-:Y:S02]  /*39a0*/  @P0 SHF.L.U32 R2, R8, 0x1f, RZ ;  /* 0x0000001f08020819 */ /* 0x002fe400000006ff */
[----:B------:R-:W-:Y:S01]  /*39b0*/  SHF.L.U32 R0, R11, 0x1f, RZ ;  /* 0x0000001f0b007819 */ /* 0x000fe200000006ff */
[----:B------:R-:W-:Y:S01]  /*39c0*/  @!PT LDS RZ, [RZ] ;  /* 0x00000000fffff984 */ /* 0x000fe20000000800 */
[----:B------:R-:W-:Y:S01]  /*39d0*/  @!PT LDS RZ, [RZ] ;  /* 0x00000000fffff984 */ /* 0x000fe20000000800 */
[----:B------:R-:W-:Y:S01]  /*39e0*/  @!PT LDS RZ, [RZ] ;  /* 0x00000000fffff984 */ /* 0x000fe20000000800 */
[----:B------:R-:W-:Y:S01]  /*39f0*/  @!PT LDS RZ, [RZ] ;  /* 0x00000000fffff984 */ /* 0x000fe20000000800 */
[----:B------:R1:W-:Y:S06]  /*3a00*/  MEMBAR.ALL.CTA ;  /* 0x0000000000007992 */ /* 0x0003ec0000008000 */
[----:B-1----:R-:W1:Y:S02]  /*3a10*/  FENCE.VIEW.ASYNC.S ;  /* 0x00000000000073c6 */ /* 0x002e640000000000 */
[----:B-1----:R1:W-:Y:S01]  /*3a20*/  SYNCS.ARRIVE.TRANS64.RED.A1T0 RZ, [R3+URZ], RZ ;  /* 0x000000ff03ff79a7 */ /* 0x0023e200081004ff */
[----:B------:R1:W3:Y:S01]  /*3a30*/  @P0 SYNCS.PHASECHK.TRANS64.TRYWAIT P2, [UR4], R2 ;  /* 0x00000002ff0005a7 */ /* 0x0002e20008041104 */
[----:B------:R-:W-:Y:S01]  /*3a40*/  ULEA.HI UR4, UR30, UR30, URZ, 0x1 ;  /* 0x0000001e1e047291 */ /* 0x000fe2000f8f08ff */
[----:B--2---:R-:W-:-:S03]  /*3a50*/  LOP3.LUT P1, RZ, R6, 0x1, RZ, 0xc0, !PT ;  /* 0x0000000106ff7812 */ /* 0x004fc6000782c0ff */
[----:B------:R-:W-:Y:S02]  /*3a60*/  USHF.L.U32 UR11, UR4, 0x5, URZ ;  /* 0x00000005040b7899 */ /* 0x000fe400080006ff */
[----:B------:R-:W-:Y:S02]  /*3a70*/  ULOP3.LUT UR4, UR4, 0xffe, URZ, 0xc0, !UPT ;  /* 0x00000ffe04047892 */ /* 0x000fe4000f8ec0ff */
[----:B------:R-:W-:Y:S02]  /*3a80*/  ULOP3.LUT UR11, UR11, 0xffffffc0, URZ, 0xc0, !UPT ;  /* 0xffffffc00b0b7892 */ /* 0x000fe4000f8ec0ff */
[----:B------:R-:W-:Y:S02]  /*3a90*/  UIADD3 UR4, UPT, UPT, -UR4, UR30, URZ ;  /* 0x0000001e04047290 */ /* 0x000fe4000fffe1ff */
[----:B------:R-:W-:Y:S01]  /*3aa0*/  UIADD3 UR11, UPT, UPT, UR42, UR11, URZ ;  /* 0x0000000b2a0b7290 */ /* 0x000fe2000fffe0ff */
[----:B------:R-:W2:Y:S03]  /*3ab0*/  SYNCS.PHASECHK.TRANS64.TRYWAIT P0, [UR31+0x130], R0 ;  /* 0x00013000ff0075a7 */ /* 0x000ea6000800111f */
[----:B------:R-:W-:Y:S01]  /*3ac0*/  ULEA UR11, UR4, UR11, 0x14 ;  /* 0x0000000b040b7291 */ /* 0x000fe2000f8ea0ff */
[----:B-123--:R-:W-:Y:S11]  /*3ad0*/  @!P0 BRA `(.L_x_71) ;  /* 0x0000003800d08947 */ /* 0x00eff60003800000 */
.L_x_147:
[----:B------:R-:W-:Y:S01]  /*3ae0*/  IADD3 R10, PT, PT, R10, 0x1, RZ ;  /* 0x000000010a0a7810 */ /* 0x000fe20007ffe0ff */
[----:B------:R-:W-:Y:S06]  /*3af0*/  BRA.U !UP4, `(.L_x_72) ;  /* 0x000000010cc07547 */ /* 0x000fec000b800000 */
[----:B------:R-:W-:Y:S01]  /*3b00*/  UPLOP3.LUT UP2, UPT, UPT, UPT, UPT, 0x40, 0x4 ;  /* 0x000000000004789c */ /* 0x000fe20003f4e870 */
[----:B------:R-:W-:Y:S01]  /*3b10*/  UMOV UR23, UR41 ;  /* 0x0000002900177c82 */ /* 0x000fe20008000000 */
[----:B------:R-:W-:Y:S01]  /*3b20*/  UMOV UR22, UR40 ;  /* 0x0000002800167c82 */ /* 0x000fe20008000000 */
[----:B------:R-:W-:-:S08]  /*3b30*/  UMOV UR10, UR24 ;  /* 0x00000018000a7c82 */ /* 0x000fd00008000000 */
.L_x_75:
[----:B------:R-:W-:Y:S02]  /*3b40*/  UIADD3 UR23, UPT, UPT, UR23, 0x1, URZ ;  /* 0x0000000117177890 */ /* 0x000fe4000fffe0ff */
[----:B--2---:R-:W-:Y:S02]  /*3b50*/  ULEA UR5, UR10, UR26, 0x3 ;  /* 0x0000001a0a057291 */ /* 0x004fe4000f8e18ff */
[----:B------:R-:W-:Y:S01]  /*3b60*/  UISETP.NE.AND UP3, UPT, UR23, URZ, UPT ;  /* 0x000000ff1700728c */ /* 0x000fe2000bf65270 */
[----:B---3--:R-:W-:Y:S10]  /*3b70*/  @P2 BRA `(.L_x_73) ;  /* 0x00000000000c2947 */ /* 0x008ff40003800000 */
[----:B-1----:R-:W-:Y:S04]  /*3b80*/  SHF.L.U32 R2, R8, 0x1f, RZ ;  /* 0x0000001f08027819 */ /* 0x002fe800000006ff */
[----:B------:R-:W1:Y:S02]  /*3b90*/  SYNCS.PHASECHK.TRANS64.TRYWAIT P0, [UR5], R2 ;  /* 0x00000002ff0075a7 */ /* 0x000e640008001105 */
[----:B-1----:R-:W-:Y:S05]  /*3ba0*/  @!P0 BRA `(.L_x_74) ;  /* 0x0000003800b48947 */ /* 0x002fea0003800000 */
.L_x_73:
[----:B------:R-:W-:Y:S01]  /*3bb0*/  UISETP.NE.AND UP0, UPT, UR22, 0x1, UPT ;  /* 0x000000011600788c */ /* 0x000fe2000bf05270 */
[----:B------:R-:W-:Y:S01]  /*3bc0*/  PLOP3.LUT P2, PT, PT, PT, PT, 0x80, 0x8 ;  /* 0x000000000008781c */ /* 0x000fe20003f4f070 */
[----:B------:R-:W-:Y:S02]  /*3bd0*/  UIADD3 UR4, UPT, UPT, UR10, 0x1, URZ ;  /* 0x000000010a047890 */ /* 0x000fe4000fffe0ff */
[----:B------:R-:W-:Y:S02]  /*3be0*/  UIADD3 UR25, UPT, UPT, UR5, 0x68, URZ ;  /* 0x0000006805197890 */ /* 0x000fe4000fffe0ff */
[----:B------:R-:W-:Y:S01]  /*3bf0*/  UISETP.NE.AND UP1, UPT, UR4, 0xd, UPT ;  /* 0x0000000d0400788c */ /* 0x000fe2000bf25270 */
[----:B------:R-:W-:Y:S01]  /*3c00*/  PLOP3.LUT P0, PT, PT, PT, UP0, 0x80, 0x8 ;  /* 0x000000000008781c */ /* 0x000fe20003f0f008 */
[----:B------:R-:W-:Y:S02]  /*3c10*/  UIADD3 UR22, UPT, UPT, UR22, -0x1, URZ ;  /* 0xffffffff16167890 */ /* 0x000fe4000fffe0ff */
[----:B------:R-:W-:Y:S02]  /*3c20*/  USEL UR6, URZ, 0x1, UP1 ;  /* 0x00000001ff067887 */ /* 0x000fe40008800000 */
[----:B------:R-:W-:Y:S01]  /*3c30*/  USEL UR24, UR4, URZ, UP1 ;  /* 0x000000ff04187287 */ /* 0x000fe20008800000 */
[----:B------:R-:W-:Y:S01]  /*3c40*/  UMOV UR7, 0x40004040 ;  /* 0x4000404000077882 */ /* 0x000fe20000000000 */
[----:B------:R-:W-:Y:S02]  /*3c50*/  UMOV UR5, 0x40004040 ;  /* 0x4000404000057882 */ /* 0x000fe40000000000 */
[----:B------:R-:W-:Y:S01]  /*3c60*/  @UP0 ULEA UR4, UR24, UR26, 0x3 ;  /* 0x0000001a18040291 */ /* 0x000fe2000f8e18ff */
[----:B------:R-:W-:Y:S01]  /*3c70*/  LOP3.LUT R8, R8, UR6, RZ, 0x3c, !PT ;  /* 0x0000000608087c12 */ /* 0x000fe2000f8e3cff */
[----:B------:R-:W-:Y:S01]  /*3c80*/  ULEA UR6, UR10, UR29, 0x9 ;  /* 0x0000001d0a067291 */ /* 0x000fe2000f8e48ff */
[----:B------:R-:W-:Y:S02]  /*3c90*/  UMOV UR21, 0x40004040 ;  /* 0x4000404000157882 */ /* 0x000fe40000000000 */
[----:B-1----:R-:W-:Y:S01]  /*3ca0*/  @P0 SHF.L.U32 R0, R8, 0x1f, RZ ;  /* 0x0000001f08000819 */ /* 0x002fe200000006ff */
[----:B------:R-:W-:Y:S02]  /*3cb0*/  UIADD3 UR20, UPT, UPT, UR6, 0x2, URZ ;  /* 0x0000000206147890 */ /* 0x000fe4000fffe0ff */
[----:B------:R-:W-:Y:S01]  /*3cc0*/  UIADD3 UR16, UPT, UPT, UR6, 0x4, URZ ;  /* 0x0000000406107890 */ /* 0x000fe2000fffe0ff */
[----:B------:R2:W3:Y:S01]  /*3cd0*/  @P0 SYNCS.PHASECHK.TRANS64.TRYWAIT P2, [UR4], R0 ;  /* 0x00000000ff0005a7 */ /* 0x0004e20008041104 */
[----:B------:R-:W-:Y:S02]  /*3ce0*/  ULEA UR4, UR10, UR28, 0x9 ;  /* 0x0000001c0a047291 */ /* 0x000fe4000f8e48ff */
[----:B------:R-:W-:Y:S02]  /*3cf0*/  UIADD3 UR12, UPT, UPT, UR6, 0x6, URZ ;  /* 0x00000006060c7890 */ /* 0x000fe4000fffe0ff */
[----:B------:R-:W-:Y:S02]  /*3d00*/  UIADD3 UR18, UPT, UPT, UR4, 0x2, URZ ;  /* 0x0000000204127890 */ /* 0x000fe4000fffe0ff */
[----:B------:R-:W-:Y:S02]  /*3d10*/  UIADD3 UR14, UPT, UPT, UR4, 0x4, URZ ;  /* 0x00000004040e7890 */ /* 0x000fe4000fffe0ff */
[----:B------:R-:W-:Y:S01]  /*3d20*/  UIADD3 UR8, UPT, UPT, UR4, 0x6, URZ ;  /* 0x0000000604087890 */ /* 0x000fe2000fffe0ff */
[----:B------:R2:W-:Y:S01]  /*3d30*/  UTCQMMA gdesc[UR4], gdesc[UR6], tmem[UR11], tmem[UR38], idesc[UR39], UP2 ;  /* 0x00ff2606040075ea */ /* 0x0005e2000900030b */
[----:B------:R-:W-:Y:S01]  /*3d40*/  UPLOP3.LUT UP2, UPT, UPT, UPT, UPT, 0x80, 0x8 ;  /* 0x000000000008789c */ /* 0x000fe20003f4f070 */
[----:B------:R-:W-:Y:S01]  /*3d50*/  UMOV UR19, 0x40004040 ;  /* 0x4000404000137882 */ /* 0x000fe20000000000 */
[----:B------:R-:W-:Y:S01]  /*3d60*/  UMOV UR17, 0x40004040 ;  /* 0x4000404000117882 */ /* 0x000fe20000000000 */
[----:B------:R2:W-:Y:S01]  /*3d70*/  UTCQMMA gdesc[UR18], gdesc[UR20], tmem[UR11], tmem[UR36], idesc[UR37], UPT ;  /* 0x00ff2414120075ea */ /* 0x0005e2000b80030b */
[----:B------:R-:W-:Y:S01]  /*3d80*/  UMOV UR15, 0x40004040 ;  /* 0x40004040000f7882 */ /* 0x000fe20000000000 */
[----:B------:R-:W-:Y:S01]  /*3d90*/  UMOV UR13, 0x40004040 ;  /* 0x40004040000d7882 */ /* 0x000fe20000000000 */
[----:B------:R-:W-:Y:S01]  /*3da0*/  UMOV UR9, 0x40004040 ;  /* 0x4000404000097882 */ /* 0x000fe20000000000 */
[----:B------:R2:W-:Y:S01]  /*3db0*/  UTCQMMA gdesc[UR14], gdesc[UR16], tmem[UR11], tmem[UR34], idesc[UR35], UPT ;  /* 0x00ff22100e0075ea */ /* 0x0005e2000b80030b */
[----:B------:R2:W-:Y:S01]  /*3dc0*/  UTCQMMA gdesc[UR8], gdesc[UR12], tmem[UR11], tmem[UR32], idesc[UR33], UPT ;  /* 0x00ff200c080075ea */ /* 0x0005e2000b80030b */
[----:B------:R2:W-:Y:S01]  /*3dd0*/  UTCBAR.MULTICAST [UR25], URZ, UR27 ;  /* 0x000000ff190073e9 */ /* 0x0005e2000800081b */
[----:B------:R-:W-:Y:S01]  /*3de0*/  UMOV UR10, UR24 ;  /* 0x00000018000a7c82 */ /* 0x000fe20008000000 */
[----:B------:R-:W-:Y:S05]  /*3df0*/  BRA.U UP3, `(.L_x_75) ;  /* 0xfffffffd03507547 */ /* 0x000fea000b83ffff */
.L_x_72:
[----:B--2---:R-:W-:Y:S01]  /*3e00*/  UIADD3 UR4, UPT, UPT, UR30, 0x1, URZ ;  /* 0x000000011e047890 */ /* 0x004fe2000fffe0ff */
[C---:B------:R-:W-:Y:S01]  /*3e10*/  ISETP.NE.AND P0, PT, R10.reuse, 0x2, PT ;  /* 0x000000020a00780c */ /* 0x040fe20003f05270 */
[----:B------:R-:W-:Y:S02]  /*3e20*/  UIADD3 UR5, UPT, UPT, UR31, 0x110, URZ ;  /* 0x000001101f057890 */ /* 0x000fe4000fffe0ff */
[----:B------:R-:W-:Y:S01]  /*3e30*/  UISETP.NE.AND UP0, UPT, UR4, 0x4, UPT ;  /* 0x000000040400788c */ /* 0x000fe2000bf05270 */
[----:B-1----:R-:W-:Y:S02]  /*3e40*/  SEL R0, RZ, 0x1, P0 ;  /* 0x00000001ff007807 */ /* 0x002fe40000000000 */
[----:B------:R-:W-:Y:S01]  /*3e50*/  SEL R10, R10, RZ, P0 ;  /* 0x000000ff0a0a7207 */ /* 0x000fe20000000000 */
[----:B------:R-:W-:Y:S01]  /*3e60*/  USEL UR6, URZ, 0x1, UP0 ;  /* 0x00000001ff067887 */ /* 0x000fe20008000000 */
[----:B------:R-:W-:Y:S01]  /*3e70*/  LOP3.LUT R9, R9, R0, RZ, 0x3c, !PT ;  /* 0x0000000009097212 */ /* 0x000fe200078e3cff */
[----:B------:R-:W-:Y:S01]  /*3e80*/  USEL UR30, UR4, URZ, UP0 ;  /* 0x000000ff041e7287 */ /* 0x000fe20008000000 */
[----:B------:R1:W-:Y:S03]  /*3e90*/  UTCBAR [UR5], URZ ;  /* 0x000000ff050073e9 */ /* 0x0003e600080000ff */
[----:B------:R-:W-:Y:S01]  /*3ea0*/  LOP3.LUT R11, R11, UR6, RZ, 0x3c, !PT ;  /* 0x000000060b0b7c12 */ /* 0x000fe2000f8e3cff */
[----:B------:R-:W-:Y:S07]  /*3eb0*/  @P1 BRA `(.L_x_76) ;  /* 0xfffffff800881947 */ /* 0x000fee000383ffff */
[----:B------:R-:W2:Y:S01]  /*3ec0*/  S2UR UR8, SR_CgaCtaId ;  /* 0x00000000000879c3 */ /* 0x000ea20000008800 */
[----:B------:R-:W-:Y:S01]  /*3ed0*/  ELECT P0, URZ, PT ;  /* 0x0000000000ff782f */ /* 0x000fe20003800000 */
[----:B------:R-:W-:Y:S01]  /*3ee0*/  IMAD.MOV.U32 R0, RZ, RZ, 0x1 ;  /* 0x00000001ff007424 */ /* 0x000fe200078e00ff */
[----:B------:R-:W-:Y:S01]  /*3ef0*/  UIADD3 UR26, UPT, UPT, UR26, 0x130, URZ ;  /* 0x000001301a1a7890 */ /* 0x000fe2000fffe0ff */
[----:B------:R-:W-:Y:S01]  /*3f00*/  SHF.L.U32 R2, R11, 0x1f, RZ ;  /* 0x0000001f0b027819 */ /* 0x000fe200000006ff */
[----:B------:R-:W-:-:S03]  /*3f10*/  UMOV UR4, 0x40 ;  /* 0x0000004000047882 */ /* 0x000fc60000000000 */
[----:B------:R-:W-:Y:S01]  /*3f20*/  UVIRTCOUNT.DEALLOC.SMPOOL 0x80 ;  /* 0x000000800000784c */ /* 0x000fe20000000000 */
[----:B--2---:R-:W-:Y:S02]  /*3f30*/  ULEA UR8, UR8, UR4, 0x18 ;  /* 0x0000000408087291 */ /* 0x004fe4000f8ec0ff */
[----:B------:R-:W-:-:S07]  /*3f40*/  ULEA UR4, UR30, UR26, 0x3 ;  /* 0x0000001a1e047291 */ /* 0x000fce000f8e18ff */
[----:B------:R2:W-:Y:S02]  /*3f50*/  @P0 STS.U8 [UR8+0x1c], R0 ;  /* 0x00001c00ff000988 */ /* 0x0005e40008000008 */
[----:B------:R-:W4:Y:S02]  /*3f60*/  SYNCS.PHASECHK.TRANS64.TRYWAIT P0, [UR4], R2 ;  /* 0x00000002ff0075a7 */ /* 0x000f240008001104 */
[----:B--2-4-:R-:W-:Y:S05]  /*3f70*/  @!P0 BRA `(.L_x_77) ;  /* 0x0000003400d88947 */ /* 0x014fea0003800000 */
.L_x_150:
[----:B------:R-:W-:-:S04]  /*3f80*/  UIADD3 UR4, UPT, UPT, UR30, 0x1, URZ ;  /* 0x000000011e047890 */ /* 0x000fc8000fffe0ff */
[----:B------:R-:W-:-:S04]  /*3f90*/  UISETP.NE.AND UP0, UPT, UR4, 0x4, UPT ;  /* 0x000000040400788c */ /* 0x000fc8000bf05270 */
[----:B------:R-:W-:Y:S02]  /*3fa0*/  USEL UR6, URZ, 0x1, UP0 ;  /* 0x00000001ff067887 */ /* 0x000fe40008000000 */
[----:B------:R-:W-:-:S04]  /*3fb0*/  USEL UR4, UR4, URZ, UP0 ;  /* 0x000000ff04047287 */ /* 0x000fc80008000000 */
[----:B-1----:R-:W-:Y:S01]  /*3fc0*/  ULEA UR5, UR4, UR26, 0x3 ;  /* 0x0000001a04057291 */ /* 0x002fe2000f8e18ff */
[----:B--2---:R-:W-:-:S04]  /*3fd0*/  LOP3.LUT R2, R11, UR6, RZ, 0x3c, !PT ;  /* 0x000000060b027c12 */ /* 0x004fc8000f8e3cff */
[----:B------:R-:W-:-:S04]  /*3fe0*/  SHF.L.U32 R3, R2, 0x1f, RZ ;  /* 0x0000001f02037819 */ /* 0x000fc800000006ff */
[----:B------:R-:W1:Y:S02]  /*3ff0*/  SYNCS.PHASECHK.TRANS64.TRYWAIT P0, [UR5], R3 ;  /* 0x00000003ff0075a7 */ /* 0x000e640008001105 */
[----:B-1----:R-:W-:Y:S05]  /*4000*/  @!P0 BRA `(.L_x_78) ;  /* 0x0000003400cc8947 */ /* 0x002fea0003800000 */
.L_x_152:
        /* <DEDUP_REMOVED lines=9> */
.L_x_154:
[----:B------:R-:W-:-:S04]  /*40a0*/  UIADD3 UR4, UPT, UPT, UR4, 0x1, URZ ;  /* 0x0000000104047890 */ /* 0x000fc8000fffe0ff */
[----:B------:R-:W-:-:S04]  /*40b0*/  UISETP.NE.AND UP0, UPT, UR4, 0x4, UPT ;  /* 0x000000040400788c */ /* 0x000fc8000bf05270 */
[----:B------:R-:W-:Y:S02]  /*40c0*/  USEL UR5, URZ, 0x1, UP0 ;  /* 0x00000001ff057887 */ /* 0x000fe40008000000 */
[----:B------:R-:W-:-:S04]  /*40d0*/  USEL UR4, UR4, URZ, UP0 ;  /* 0x000000ff04047287 */ /* 0x000fc80008000000 */
[----:B------:R-:W-:Y:S01]  /*40e0*/  ULEA UR4, UR4, UR26, 0x3 ;  /* 0x0000001a04047291 */ /* 0x000fe2000f8e18ff */
[----:B------:R-:W-:-:S04]  /*40f0*/  LOP3.LUT R2, R2, UR5, RZ, 0x3c, !PT ;  /* 0x0000000502027c12 */ /* 0x000fc8000f8e3cff */
[----:B------:R-:W-:-:S04]  /*4100*/  SHF.L.U32 R2, R2, 0x1f, RZ ;  /* 0x0000001f02027819 */ /* 0x000fc800000006ff */
[----:B------:R-:W2:Y:S02]  /*4110*/  SYNCS.PHASECHK.TRANS64.TRYWAIT P0, [UR4], R2 ;  /* 0x00000002ff0075a7 */ /* 0x000ea40008001104 */
[----:B--2---:R-:W-:Y:S05]  /*4120*/  @!P0 BRA `(.L_x_80) ;  /* 0x0000003400b48947 */ /* 0x004fea0003800000 */
.L_x_156:
[----:B------:R-:W-:Y:S01]  /*4130*/  NOP ;  /* 0x0000000000007918 */ /* 0x000fe20000000000 */
[----:B-1----:R-:W1:Y:S01]  /*4140*/  LDS R0, [UR8+0x14] ;  /* 0x00001408ff007984 */ /* 0x002e620008000800 */
[----:B------:R-:W-:Y:S01]  /*4150*/  ULOP3.LUT UR4, UR42, 0xffff, URZ, 0xc0, !UPT ;  /* 0x0000ffff2a047892 */ /* 0x000fe2000f8ec0ff */
[----:B------:R-:W-:Y:S01]  /*4160*/  UMOV UR5, 0xffff ;  /* 0x0000ffff00057882 */ /* 0x000fe20000000000 */
[----:B------:R-:W-:Y:S02]  /*4170*/  UMOV UR6, 0x1 ;  /* 0x0000000100067882 */ /* 0x000fe40000000000 */
[----:B------:R-:W-:-:S04]  /*4180*/  USHF.R.U32.HI UR4, URZ, 0x5, UR4 ;  /* 0x00000005ff047899 */ /* 0x000fc80008011604 */
[----:B------:R-:W-:Y:S02]  /*4190*/  USHF.L.U32 UR5, UR5, UR4, URZ ;  /* 0x0000000405057299 */ /* 0x000fe400080006ff */
[----:B------:R-:W-:-:S04]  /*41a0*/  USHF.L.U32 UR4, UR6, UR4, URZ ;  /* 0x0000000406047299 */ /* 0x000fc800080006ff */
[----:B-1----:R-:W-:-:S04]  /*41b0*/  LOP3.LUT R0, R0, UR5, RZ, 0xc0, !PT ;  /* 0x0000000500007c12 */ /* 0x002fc8000f8ec0ff */
[----:B------:R-:W-:-:S13]  /*41c0*/  ISETP.NE.AND P0, PT, R0, UR5, PT ;  /* 0x0000000500007c0c */ /* 0x000fda000bf05270 */
[----:B------:R-:W-:Y:S05]  /*41d0*/  @P0 BRA `(.L_x_81) ;  /* 0x0000000000580947 */ /* 0x000fea0003800000 */
[----:B------:R-:W1:Y:S02]  /*41e0*/  LDS R0, [UR8+0x18] ;  /* 0x00001808ff007984 */ /* 0x000e640008000800 */
[----:B-1----:R-:W-:-:S04]  /*41f0*/  LOP3.LUT R0, R0, UR4, RZ, 0xc0, !PT ;  /* 0x0000000400007c12 */ /* 0x002fc8000f8ec0ff */
[----:B------:R-:W-:-:S13]  /*4200*/  ISETP.NE.AND P0, PT, R0, UR4, PT ;  /* 0x0000000400007c0c */ /* 0x000fda000bf05270 */
[----:B------:R-:W-:Y:S05]  /*4210*/  @P0 BRA `(.L_x_82) ;  /* 0x00000000003c0947 */ /* 0x000fea0003800000 */
[----:B------:R-:W1:Y:S01]  /*4220*/  S2R R2, SR_LANEID ;  /* 0x0000000000027919 */ /* 0x000e620000000000 */
[----:B------:R-:W-:-:S06]  /*4230*/  ULOP3.LUT UR5, URZ, UR5, URZ, 0x33, !UPT ;  /* 0x00000005ff057292 */ /* 0x000fcc000f8e33ff */
[----:B------:R-:W-:-:S04]  /*4240*/  IMAD.U32 R0, RZ, RZ, UR5 ;  /* 0x00000005ff007e24 */ /* 0x000fc8000f8e00ff */
[----:B------:R2:W4:Y:S02]  /*4250*/  REDUX UR7, R0 ;  /* 0x00000000000773c4 */ /* 0x0005240000000000 */
[----:B------:R1:W-:Y:S01]  /*4260*/  UTCATOMSWS.AND URZ, UR5 ;  /* 0x0000000500ff79e3 */ /* 0x0003e20008000000 */
[----:B--2---:R-:W-:Y:S01]  /*4270*/  LOP3.LUT R0, RZ, UR4, RZ, 0x33, !PT ;  /* 0x00000004ff007c12 */ /* 0x004fe2000f8e33ff */
[----:B------:R-:W-:Y:S02]  /*4280*/  VOTEU.ANY UR4, UPT, PT ;  /* 0x0000000000047886 */ /* 0x000fe400038e0100 */
[----:B------:R-:W-:Y:S02]  /*4290*/  UFLO.U32 UR4, UR4 ;  /* 0x00000004000472bd */ /* 0x000fe400080e0000 */
[----:B------:R-:W2:Y:S04]  /*42a0*/  REDUX UR6, R0 ;  /* 0x00000000000673c4 */ /* 0x000ea80000000000 */
[----:B-1----:R-:W-:-:S02]  /*42b0*/  ISETP.EQ.U32.AND P0, PT, R2, UR4, PT ;  /* 0x0000000402007c0c */ /* 0x002fc4000bf02070 */
[----:B----4-:R-:W-:-:S11]  /*42c0*/  MOV R2, UR7 ;  /* 0x0000000700027c02 */ /* 0x010fd60008000f00 */
[----:B------:R1:W-:Y:S01]  /*42d0*/  @P0 ATOMS.AND RZ, [UR8+0x14], R2 ;  /* 0x00001402ffff098c */ /* 0x0003e2000a800008 */
[----:B--2---:R-:W-:-:S05]  /*42e0*/  IMAD.U32 R0, RZ, RZ, UR6 ;  /* 0x00000006ff007e24 */ /* 0x004fca000f8e00ff */
[----:B------:R1:W-:Y:S01]  /*42f0*/  @P0 ATOMS.AND RZ, [UR8+0x18], R0 ;  /* 0x00001800ffff098c */ /* 0x0003e2000a800008 */
[----:B------:R-:W-:Y:S05]  /*4300*/  BRA `(.L_x_83) ;  /* 0x0000000000147947 */ /* 0x000fea0003800000 */
.L_x_82:
[----:B------:R-:W-:Y:S02]  /*4310*/  MOV R2, 0x4330 ;  /* 0x0000433000027802 */ /* 0x000fe40000000f00 */
[----:B---3-5:R-:W-:Y:S05]  /*4320*/  CALL.REL.NOINC `($__internal_0_$__cuda_sm10x_tcgen05_guardrail_trap_col_being_dealloced_not_returned_by_alloc) ;  /* 0x0000003400d07944 */ /* 0x028fea0003c00000 */
[----:B------:R-:W-:Y:S05]  /*4330*/  BRA `(.L_x_83) ;  /* 0x0000000000087947 */ /* 0x000fea0003800000 */
.L_x_81:
[----:B------:R-:W-:Y:S02]  /*4340*/  MOV R2, 0x4360 ;  /* 0x0000436000027802 */ /* 0x000fe40000000f00 */
[----:B---3-5:R-:W-:Y:S05]  /*4350*/  CALL.REL.NOINC `($__internal_2_$__cuda_sm10x_tcgen05_guardrail_trap_unallocated_columns_being_dealloced) ;  /* 0x0000003400dc7944 */ /* 0x028fea0003c00000 */
.L_x_83:
[----:B------:R-:W-:Y:S01]  /*4360*/  NOP ;  /* 0x0000000000007918 */ /* 0x000fe20000000000 */
[----:B------:R-:W-:Y:S05]  /*4370*/  EXIT ;  /* 0x000000000000794d */ /* 0x000fea0003800000 */
.L_x_65:
[----:B------:R-:W-:-:S09]  /*4380*/  UISETP.NE.OR UP0, UPT, UR18, 0x3, !UP3 ;  /* 0x000000031200788c */ /* 0x000fd2000df05670 */
[----:B------:R-:W-:Y:S05]  /*4390*/  BRA.U UP0, `(.L_x_84) ;  /* 0x0000000d00347547 */ /* 0x000fea000b800000 */
[----:B------:R-:W2:Y:S01]  /*43a0*/  LDCU.64 UR4, c[0x0][0x888] ;  /* 0x00011100ff0477ac */ /* 0x000ea20008000a00 */
[----:B------:R-:W3:Y:S01]  /*43b0*/  LDC.64 R12, c[0x0][0x348] ;  /* 0x0000d200ff0c7b82 */ /* 0x000ee20000000a00 */
[----:B------:R-:W-:Y:S02]  /*43c0*/  HFMA2 R9, -RZ, RZ, 0, 0 ;  /* 0x00000000ff097431 */ /* 0x000fe400000001ff */
[----:B------:R-:W-:Y:S01]  /*43d0*/  IMAD.MOV.U32 R11, RZ, RZ, 0x1 ;  /* 0x00000001ff0b7424 */ /* 0x000fe200078e00ff */
[----:B------:R-:W4:Y:S01]  /*43e0*/  LDCU UR33, c[0x0][0x370] ;  /* 0x00006e00ff2177ac */ /* 0x000f220008000800 */
[----:B------:R-:W-:Y:S01]  /*43f0*/  IMAD.MOV.U32 R10, RZ, RZ, RZ ;  /* 0x000000ffff0a7224 */ /* 0x000fe200078e00ff */
[----:B------:R-:W-:Y:S01]  /*4400*/  MOV R8, 0x1000 ;  /* 0x0000100000087802 */ /* 0x000fe20000000f00 */
[----:B------:R-:W4:Y:S01]  /*4410*/  LDCU.128 UR28, c[0x0][0xb10] ;  /* 0x00016200ff1c77ac */ /* 0x000f220008000c00 */
[----:B------:R-:W1:Y:S01]  /*4420*/  LDCU UR32, c[0x0][0x374] ;  /* 0x00006e80ff2077ac */ /* 0x000e620008000800 */
[----:B------:R-:W1:Y:S01]  /*4430*/  LDCU.64 UR26, c[0x0][0x890] ;  /* 0x00011200ff1a77ac */ /* 0x000e620008000a00 */
[----:B--2---:R-:W-:Y:S01]  /*4440*/  UISETP.NE.U32.AND UP0, UPT, UR4, URZ, UPT ;  /* 0x000000ff0400728c */ /* 0x004fe2000bf05070 */
[----:B------:R-:W2:Y:S01]  /*4450*/  LDCU UR16, c[0x0][0xb0c] ;  /* 0x00016180ff1077ac */ /* 0x000ea20008000800 */
[----:B------:R-:W3:Y:S01]  /*4460*/  LDCU UR38, c[0x0][0xb20] ;  /* 0x00016400ff2677ac */ /* 0x000ee20008000800 */
[----:B------:R-:W3:Y:S01]  /*4470*/  LDCU UR4, c[0x0][0xb30] ;  /* 0x00016600ff0477ac */ /* 0x000ee20008000800 */
[----:B------:R-:W-:Y:S01]  /*4480*/  UMOV UR17, 0x400 ;  /* 0x0000040000117882 */ /* 0x000fe20000000000 */
[----:B----4-:R-:W-:-:S02]  /*4490*/  UIMAD.WIDE.U32 UR6, UR33, UR28, URZ ;  /* 0x0000001c210672a5 */ /* 0x010fc4000f8e00ff */
[----:B-1----:R-:W-:Y:S02]  /*44a0*/  UIMAD.WIDE.U32 UR8, UR32, UR31, URZ ;  /* 0x0000001f200872a5 */ /* 0x002fe4000f8e00ff */
[----:B------:R-:W-:Y:S02]  /*44b0*/  ULEA UR17, UR48, UR17, 0x18 ;  /* 0x0000001130117291 */ /* 0x000fe4000f8ec0ff */
[----:B------:R-:W-:Y:S02]  /*44c0*/  UISETP.NE.AND.EX UP5, UPT, UR5, URZ, UPT, UP0 ;  /* 0x000000ff0500728c */ /* 0x000fe4000bfa5300 */
[----:B------:R-:W-:Y:S02]  /*44d0*/  UISETP.NE.U32.AND UP6, UPT, UR26, URZ, UPT ;  /* 0x000000ff1a00728c */ /* 0x000fe4000bfc5070 */
[----:B------:R-:W-:Y:S02]  /*44e0*/  UIADD3 UR5, UPT, UPT, UR17, 0xd0, URZ ;  /* 0x000000d011057890 */ /* 0x000fe4000fffe0ff */
[----:B------:R-:W-:Y:S01]  /*44f0*/  UISETP.NE.AND UP0, UPT, UR42, 0x1, UPT ;  /* 0x000000012a00788c */ /* 0x000fe2000bf05270 */
[----:B------:R-:W-:Y:S01]  /*4500*/  UMOV UR35, UR7 ;  /* 0x0000000700237c82 */ /* 0x000fe20008000000 */
[----:B------:R-:W-:Y:S01]  /*4510*/  UMOV UR34, UR9 ;  /* 0x0000000900227c82 */ /* 0x000fe20008000000 */
[----:B------:R-:W-:-:S02]  /*4520*/  USEL UR37, URZ, 0x1, UP4 ;  /* 0x00000001ff257887 */ /* 0x000fc4000a000000 */
[----:B--2---:R-:W-:Y:S02]  /*4530*/  UISETP.NE.AND UP0, UPT, UR16, 0x1, UPT ;  /* 0x000000011000788c */ /* 0x004fe4000bf05270 */
[----:B------:R-:W-:Y:S02]  /*4540*/  UPLOP3.LUT UP4, UPT, UPT, UPT, UPT, 0x40, 0x4 ;  /* 0x000000000004789c */ /* 0x000fe40003f8e870 */
[----:B------:R-:W-:Y:S01]  /*4550*/  UISETP.GE.AND UP2, UPT, UR42, 0x1, UPT ;  /* 0x000000012a00788c */ /* 0x000fe2000bf46270 */
[----:B------:R-:W1:Y:S01]  /*4560*/  LDCU.64 UR14, c[0x0][0xb28] ;  /* 0x00016500ff0e77ac */ /* 0x000e620008000a00 */
[----:B------:R-:W-:Y:S02]  /*4570*/  UISETP.NE.AND.EX UP6, UPT, UR27, URZ, UPT, UP6 ;  /* 0x000000ff1b00728c */ /* 0x000fe4000bfc5360 */
[----:B------:R-:W-:Y:S02]  /*4580*/  UPRMT UR48, UR48, 0x654, UR5 ;  /* 0x0000065430307896 */ /* 0x000fe40008000005 */
[----:B------:R-:W-:-:S02]  /*4590*/  USHF.R.U32.HI UR35, URZ, UR29, UR35 ;  /* 0x0000001dff237299 */ /* 0x000fc40008011623 */
[----:B---3--:R-:W-:Y:S02]  /*45a0*/  USHF.R.U32.HI UR34, URZ, UR38, UR34 ;  /* 0x00000026ff227299 */ /* 0x008fe40008011622 */
[----:B------:R-:W-:Y:S02]  /*45b0*/  UISETP.NE.AND UP0, UPT, UR30, 0x1, UPT ;  /* 0x000000011e00788c */ /* 0x000fe4000bf05270 */
[----:B------:R-:W-:-:S11]  /*45c0*/  UISETP.NE.AND UP3, UPT, UR4, 0x1, UPT ;  /* 0x000000010400788c */ /* 0x000fd6000bf65270 */
.L_x_92:
[C---:B------:R-:W-:Y:S02]  /*45d0*/  LEA R3, R10.reuse, UR17, 0x3 ;  /* 0x000000110a037c11 */ /* 0x040fe4000f8e18ff */
[----:B------:R-:W-:Y:S02]  /*45e0*/  SHF.L.U32 R0, R9, 0x1f, RZ ;  /* 0x0000001f09007819 */ /* 0x000fe400000006ff */
[----:B------:R-:W-:Y:S02]  /*45f0*/  LEA R4, R10, UR17, 0x4 ;  /* 0x000000110a047c11 */ /* 0x000fe4000f8e20ff */
[----:B--2---:R-:W2:Y:S02]  /*4600*/  SYNCS.PHASECHK.TRANS64.TRYWAIT P0, [R3+URZ+0xf0], R0 ;  /* 0x0000f000030075a7 */ /* 0x004ea400080011ff */
[----:B--2---:R-:W-:Y:S05]  /*4610*/  @!P0 BRA `(.L_x_85) ;  /* 0x0000003000908947 */ /* 0x004fea0003800000 */
.L_x_157:
[----:B------:R-:W3:Y:S01]  /*4620*/  LDS.128 R4, [R4+0x180] ;  /* 0x0001800004047984 */ /* 0x000ee20000000c00 */
[----:B------:R-:W-:Y:S01]  /*4630*/  UISETP.GE.AND UP0, UPT, UR42, 0x1, UPT ;  /* 0x000000012a00788c */ /* 0x000fe2000bf06270 */
[----:B------:R-:W-:Y:S01]  /*4640*/  @!PT LDS RZ, [RZ] ;  /* 0x00000000fffff984 */ /* 0x000fe20000000800 */
[----:B------:R-:W-:Y:S01]  /*4650*/  @!PT LDS RZ, [RZ] ;  /* 0x00000000fffff984 */ /* 0x000fe20000000800 */
[----:B------:R-:W-:Y:S01]  /*4660*/  @!PT LDS RZ, [RZ] ;  /* 0x00000000fffff984 */ /* 0x000fe20000000800 */
[----:B------:R-:W-:Y:S01]  /*4670*/  @!PT LDS RZ, [RZ] ;  /* 0x00000000fffff984 */ /* 0x000fe20000000800 */
[----:B------:R4:W-:Y:S06]  /*4680*/  MEMBAR.ALL.CTA ;  /* 0x0000000000007992 */ /* 0x0009ec0000008000 */
[----:B----4-:R-:W4:Y:S01]  /*4690*/  FENCE.VIEW.ASYNC.S ;  /* 0x00000000000073c6 */ /* 0x010f220000000000 */
[----:B---3--:R-:W-:Y:S11]  /*46a0*/  LOP3.LUT P0, RZ, R6, 0x1, RZ, 0xc0, !PT ;  /* 0x0000000106ff7812 */ /* 0x008ff6000780c0ff */
[----:B------:R-:W-:Y:S02]  /*46b0*/  @!UPT UIADD3 URZ, UPT, UPT, URZ, URZ, URZ ;  /* 0x000000fffffff290 */ /* 0x000fe4000fffe0ff */
[----:B----4-:R-:W-:Y:S01]  /*46c0*/  VOTEU.ANY UP2, P0 ;  /* 0x0000000000ff7886 */ /* 0x010fe20000040100 */
[----:B------:R-:W-:Y:S11]  /*46d0*/  PLOP3.LUT P0, PT, PT, PT, UP2, 0x80, 0x8 ;  /* 0x000000000008781c */ /* 0x000ff60003f0f028 */
[----:B------:R-:W-:Y:S02]  /*46e0*/  @!UPT UIADD3 URZ, UPT, UPT, URZ, URZ, URZ ;  /* 0x000000fffffff290 */ /* 0x000fe4000fffe0ff */
[----:B--2---:R-:W-:Y:S02]  /*46f0*/  @P0 SHF.R.U32.HI R0, RZ, 0x10, R5 ;  /* 0x00000010ff000819 */ /* 0x004fe40000011605 */
[----:B------:R-:W-:Y:S02]  /*4700*/  @P0 MOV R2, R4 ;  /* 0x0000000400020202 */ /* 0x000fe40000000f00 */
[----:B------:R-:W-:Y:S01]  /*4710*/  @P0 R2UR UR4, R0 ;  /* 0x00000000000402ca */ /* 0x000fe200000e0000 */
[----:B------:R-:W-:Y:S01]  /*4720*/  VIADD R0, R3, 0x100 ;  /* 0x0000010003007836 */ /* 0x000fe20000000000 */
[----:B------:R-:W-:Y:S02]  /*4730*/  @P0 LOP3.LUT R4, R5, 0xffff, RZ, 0xc0, !PT ;  /* 0x0000ffff05040812 */ /* 0x000fe400078ec0ff */
[----:B------:R-:W-:Y:S02]  /*4740*/  @P0 R2UR UR6, R2 ;  /* 0x00000000020602ca */ /* 0x000fe400000e0000 */
[----:B------:R-:W-:Y:S02]  /*4750*/  PRMT R0, RZ, 0x654, R0 ;  /* 0x00000654ff007816 */ /* 0x000fe40000000000 */
[----:B------:R-:W-:Y:S02]  /*4760*/  @P0 R2UR UR5, R4 ;  /* 0x00000000040502ca */ /* 0x000fe400000e0000 */
[----:B------:R2:W-:Y:S03]  /*4770*/  SYNCS.ARRIVE.TRANS64.RED.A1T0 RZ, [R0+URZ], RZ ;  /* 0x000000ff00ff79a7 */ /* 0x0005e600081004ff */
[----:B------:R-:W-:Y:S04]  /*4780*/  @UP2 UMOV UR25, UR4 ;  /* 0x0000000400192c82 */ /* 0x000fe80008000000 */
[----:B------:R-:W-:Y:S04]  /*4790*/  @UP2 UMOV UR13, UR6 ;  /* 0x00000006000d2c82 */ /* 0x000fe80008000000 */
[----:B------:R-:W-:Y:S01]  /*47a0*/  @UP2 UMOV UR7, UR5 ;  /* 0x0000000500072c82 */ /* 0x000fe20008000000 */
[----:B------:R-:W-:Y:S05]  /*47b0*/  BRA.U !UP0, `(.L_x_86) ;  /* 0x0000000108c07547 */ /* 0x000fea000b800000 */
[----:B------:R-:W-:Y:S02]  /*47c0*/  UIMAD.WIDE.U32 UR10, UR7, UR31, URZ ;  /* 0x0000001f070a72a5 */ /* 0x000fe4000f8e00ff */
[----:B------:R-:W-:Y:S02]  /*47d0*/  UP2UR UR12, UPR, URZ, 0x4 ;  /* 0x00000004ff0c7883 */ /* 0x000fe40008000000 */
[----:B------:R-:W-:Y:S02]  /*47e0*/  UISETP.NE.AND UP2, UPT, UR30, 0x1, UPT ;  /* 0x000000011e00788c */ /* 0x000fe4000bf45270 */
[----:B------:R-:W-:Y:S02]  /*47f0*/  UIMAD.WIDE.U32 UR18, UR13, UR28, URZ ;  /* 0x0000001c0d1272a5 */ /* 0x000fe4000f8e00ff */
[----:B------:R-:W-:Y:S02]  /*4800*/  USEL UR4, UR32, UR34, !UP2 ;  /* 0x0000002220047287 */ /* 0x000fe4000d000000 */
[----:B------:R-:W-:Y:S02]  /*4810*/  UISETP.NE.AND UP0, UPT, UR16, 0x1, UPT ;  /* 0x000000011000788c */ /* 0x000fe4000bf05270 */
[----:B------:R-:W-:Y:S02]  /*4820*/  UP2UR UR24, UPR, URZ, 0x2 ;  /* 0x00000002ff187883 */ /* 0x000fe40008000000 */
[----:B------:R-:W-:Y:S02]  /*4830*/  UISETP.NE.AND UP1, UPT, UR42, 0x1, UPT ;  /* 0x000000012a00788c */ /* 0x000fe4000bf25270 */
[----:B-1----:R-:W-:Y:S02]  /*4840*/  UIMAD.WIDE.U32 UR20, UR4, UR14, URZ ;  /* 0x0000000e041472a5 */ /* 0x002fe4000f8e00ff */
[----:B------:R-:W-:Y:S01]  /*4850*/  USEL UR8, UR33, UR35, !UP0 ;  /* 0x0000002321087287 */ /* 0x000fe2000c000000 */
[----:B------:R-:W-:Y:S02]  /*4860*/  UMOV UR5, UR11 ;  /* 0x0000000b00057c82 */ /* 0x000fe40008000000 */
[----:B------:R-:W-:Y:S02]  /*4870*/  USHF.R.U32.HI UR6, URZ, UR38, UR5 ;  /* 0x00000026ff067299 */ /* 0x000fe40008011605 */
[----:B------:R-:W-:Y:S02]  /*4880*/  UIMAD.WIDE.U32 UR22, UR8, UR14, URZ ;  /* 0x0000000e081672a5 */ /* 0x000fe4000f8e00ff */
[----:B------:R-:W-:Y:S02]  /*4890*/  USEL UR6, UR7, UR6, !UP2 ;  /* 0x0000000607067287 */ /* 0x000fe4000d000000 */
[----:B------:R-:W-:Y:S02]  /*48a0*/  UISETP.NE.AND UP2, UPT, UR12, URZ, UPT ;  /* 0x000000ff0c00728c */ /* 0x000fe4000bf45270 */
[----:B------:R-:W-:Y:S01]  /*48b0*/  UIMAD.WIDE.U32 UR10, UR6, UR14, URZ ;  /* 0x0000000e060a72a5 */ /* 0x000fe2000f8e00ff */
[----:B------:R-:W-:Y:S02]  /*48c0*/  UMOV UR5, UR19 ;  /* 0x0000001300057c82 */ /* 0x000fe40008000000 */
[----:B------:R-:W-:Y:S03]  /*48d0*/  USHF.R.U32.HI UR9, URZ, UR29, UR5 ;  /* 0x0000001dff097299 */ /* 0x000fe60008011605 */
[----:B------:R-:W-:Y:S02]  /*48e0*/  UMOV UR5, UR21 ;  /* 0x0000001500057c82 */ /* 0x000fe40008000000 */
[----:B------:R-:W-:Y:S03]  /*48f0*/  @UP1 USHF.R.U32.HI UR4, URZ, UR15, UR5 ;  /* 0x0000000fff041299 */ /* 0x000fe60008011605 */
[----:B------:R-:W-:Y:S01]  /*4900*/  UMOV UR5, UR23 ;  /* 0x0000001700057c82 */ /* 0x000fe20008000000 */
[----:B------:R-:W-:Y:S02]  /*4910*/  UIMAD UR4, UR42, UR4, URZ ;  /* 0x000000042a0472a4 */ /* 0x000fe4000f8e02ff */
[----:B------:R-:W-:Y:S02]  /*4920*/  @UP1 USHF.R.U32.HI UR8, URZ, UR15, UR5 ;  /* 0x0000000fff081299 */ /* 0x000fe40008011605 */
[----:B------:R-:W-:Y:S02]  /*4930*/  USEL UR5, UR13, UR9, !UP0 ;  /* 0x000000090d057287 */ /* 0x000fe4000c000000 */
[----:B------:R-:W-:Y:S02]  /*4940*/  UIMAD UR9, UR42, UR8, URZ ;  /* 0x000000082a0972a4 */ /* 0x000fe4000f8e02ff */
[----:B------:R-:W-:Y:S03]  /*4950*/  UISETP.GE.AND UP0, UPT, UR6, UR4, UPT ;  /* 0x000000040600728c */ /* 0x000fe6000bf06270 */
[----:B------:R-:W-:Y:S01]  /*4960*/  UMOV UR4, UR11 ;  /* 0x0000000b00047c82 */ /* 0x000fe20008000000 */
[----:B------:R-:W-:Y:S02]  /*4970*/  UISETP.GE.OR UP0, UPT, UR5, UR9, UP0 ;  /* 0x000000090500728c */ /* 0x000fe40008706670 */
[----:B------:R-:W-:Y:S02]  /*4980*/  USHF.R.U32.HI UR4, URZ, UR15, UR4 ;  /* 0x0000000fff047299 */ /* 0x000fe40008011604 */
[----:B------:R-:W-:Y:S02]  /*4990*/  UIMAD.WIDE.U32 UR10, UR5, UR14, URZ ;  /* 0x0000000e050a72a5 */ /* 0x000fe4000f8e00ff */
[----:B------:R-:W-:Y:S04]  /*49a0*/  USEL UR12, UR6, UR4, !UP1 ;  /* 0x00000004060c7287 */ /* 0x000fe8000c800000 */
[----:B------:R-:W-:Y:S01]  /*49b0*/  UIADD3 UR9, UPT, UPT, -UR12, URZ, URZ ;  /* 0x000000ff0c097290 */ /* 0x000fe2000fffe1ff */
[----:B------:R-:W-:Y:S02]  /*49c0*/  @!UP0 UMOV UR4, UR11 ;  /* 0x0000000b00048c82 */ /* 0x000fe40008000000 */
[----:B------:R-:W-:Y:S02]  /*49d0*/  @!UP0 USHF.R.U32.HI UR4, URZ, UR15, UR4 ;  /* 0x0000000fff048299 */ /* 0x000fe40008011604 */
[----:B------:R-:W-:Y:S02]  /*49e0*/  UIMAD UR9, UR42, UR9, UR6 ;  /* 0x000000092a0972a4 */ /* 0x000fe4000f8e0206 */
[----:B------:R-:W-:Y:S02]  /*49f0*/  @!UP0 USEL UR4, UR5, UR4, !UP1 ;  /* 0x0000000405048287 */ /* 0x000fe4000c800000 */
[----:B------:R-:W-:Y:S02]  /*4a00*/  UISETP.NE.AND UP1, UPT, UR24, URZ, UPT ;  /* 0x000000ff1800728c */ /* 0x000fe4000bf25270 */
[----:B------:R-:W-:Y:S02]  /*4a10*/  @!UP0 UIMAD UR9, UR8, UR9, UR4 ;  /* 0x00000009080982a4 */ /* 0x000fe4000f8e0204 */
[----:B------:R-:W-:Y:S02]  /*4a20*/  @!UP0 UIADD3 UR10, UPT, UPT, UR12, -UR4, URZ ;  /* 0x800000040c0a8290 */ /* 0x000fe4000fffe0ff */
[----:B------:R-:W-:Y:S02]  /*4a30*/  UIADD3 UR4, UPT, UPT, -UR5, URZ, URZ ;  /* 0x000000ff05047290 */ /* 0x000fe4000fffe1ff */
[----:B------:R-:W-:Y:S02]  /*4a40*/  UIADD3 UR8, UPT, UPT, -UR6, URZ, URZ ;  /* 0x000000ff06087290 */ /* 0x000fe4000fffe1ff */
[----:B------:R-:W-:Y:S02]  /*4a50*/  @!UP0 UIMAD UR6, UR10, UR42, UR5 ;  /* 0x0000002a0a0682a4 */ /* 0x000fe4000f8e0205 */
[----:B------:R-:W-:Y:S02]  /*4a60*/  UIMAD UR13, UR16, UR4, UR13 ;  /* 0x00000004100d72a4 */ /* 0x000fe4000f8e020d */
[----:B------:R-:W-:Y:S01]  /*4a70*/  UIMAD UR7, UR30, UR8, UR7 ;  /* 0x000000081e0772a4 */ /* 0x000fe2000f8e0207 */
[----:B------:R-:W-:Y:S02]  /*4a80*/  @!UP0 UMOV UR5, UR9 ;  /* 0x0000000900058c82 */ /* 0x000fe40008000000 */
[----:B------:R-:W-:Y:S02]  /*4a90*/  UIMAD UR13, UR5, UR16, UR13 ;  /* 0x00000010050d72a4 */ /* 0x000fe4000f8e020d */
[----:B------:R-:W-:Y:S11]  /*4aa0*/  UIMAD UR7, UR6, UR30, UR7 ;  /* 0x0000001e060772a4 */ /* 0x000ff6000f8e0207 */
[----:B------:R-:W-:Y:S01]  /*4ab0*/  @!UPT UIADD3 URZ, UPT, UPT, URZ, URZ, URZ ;  /* 0x000000fffffff290 */ /* 0x000fe2000fffe0ff */
.L_x_86:
[----:B------:R-:W3:Y:S01]  /*4ac0*/  @!UP3 LDCU.128 UR20, c[0x0][0xb10] ;  /* 0x00016200ff14b7ac */ /* 0x000ee20008000c00 */
[----:B------:R-:W-:Y:S02]  /*4ad0*/  ISETP.NE.U32.AND P0, PT, RZ, UR26, PT ;  /* 0x0000001aff007c0c */ /* 0x000fe4000bf05070 */
[----:B------:R-:W-:Y:S02]  /*4ae0*/  SHF.L.U32 R2, R11, 0x1f, RZ ;  /* 0x0000001f0b027819 */ /* 0x000fe400000006ff */
[----:B------:R-:W-:Y:S01]  /*4af0*/  ISETP.NE.AND.EX P0, PT, RZ, UR27, PT, P0 ;  /* 0x0000001bff007c0c */ /* 0x000fe2000bf05300 */
[----:B------:R-:W4:Y:S01]  /*4b00*/  @!UP3 LDCU UR5, c[0x0][0xb0c] ;  /* 0x00016180ff05b7ac */ /* 0x000f220008000800 */
[----:B---3--:R-:W-:Y:S07]  /*4b10*/  UIMAD.WIDE.U32 UR8, UR13, UR20, URZ ;  /* 0x000000140d0872a5 */ /* 0x008fee000f8e00ff */
[----:B------:R-:W-:Y:S01]  /*4b20*/  @!UP3 UMOV UR4, UR9 ;  /* 0x000000090004bc82 */ /* 0x000fe20008000000 */
[----:B----4-:R-:W-:Y:S02]  /*4b30*/  @!UP3 UISETP.NE.AND UP0, UPT, UR5, 0x1, UPT ;  /* 0x000000010500b88c */ /* 0x010fe4000bf05270 */
[----:B------:R-:W-:Y:S02]  /*4b40*/  @!UP3 USHF.R.U32.HI UR4, URZ, UR21, UR4 ;  /* 0x00000015ff04b299 */ /* 0x000fe40008011604 */
[----:B------:R-:W-:Y:S02]  /*4b50*/  UIMAD.WIDE.U32 UR8, UR7, UR23, URZ ;  /* 0x00000017070872a5 */ /* 0x000fe4000f8e00ff */
[----:B------:R-:W-:Y:S02]  /*4b60*/  @!UP3 USEL UR10, UR13, UR4, !UP0 ;  /* 0x000000040d0ab287 */ /* 0x000fe4000c000000 */
[----:B------:R-:W-:Y:S03]  /*4b70*/  @!UP3 UISETP.NE.AND UP0, UPT, UR22, 0x1, UPT ;  /* 0x000000011600b88c */ /* 0x000fe6000bf05270 */
[----:B------:R-:W-:Y:S02]  /*4b80*/  @!UP3 UMOV UR6, UR9 ;  /* 0x000000090006bc82 */ /* 0x000fe40008000000 */
[----:B------:R-:W3:Y:S02]  /*4b90*/  @!UP3 LDCU UR4, c[0x0][0xb20] ;  /* 0x00016400ff04b7ac */ /* 0x000ee40008000800 */
[----:B---3--:R-:W-:Y:S04]  /*4ba0*/  @!UP3 USHF.R.U32.HI UR6, URZ, UR4, UR6 ;  /* 0x00000004ff06b299 */ /* 0x008fe80008011606 */
[----:B------:R-:W-:Y:S04]  /*4bb0*/  @!UP3 USEL UR6, UR7, UR6, !UP0 ;  /* 0x000000060706b287 */ /* 0x000fe8000c000000 */
[----:B------:R-:W-:Y:S02]  /*4bc0*/  @!UP3 UIADD3 UR4, UPT, UPT, -UR10, UR6, URZ ;  /* 0x000000060a04b290 */ /* 0x000fe4000fffe1ff */
[----:B------:R-:W-:Y:S02]  /*4bd0*/  @!UP3 UIADD3 UR6, UPT, UPT, UR10, -UR6, URZ ;  /* 0x800000060a06b290 */ /* 0x000fe4000fffe0ff */
[----:B------:R-:W-:Y:S02]  /*4be0*/  @!UP3 UIMAD UR13, UR4, UR5, UR13 ;  /* 0x00000005040db2a4 */ /* 0x000fe4000f8e020d */
[----:B------:R-:W-:Y:S01]  /*4bf0*/  @!UP3 UIMAD UR7, UR6, UR22, UR7 ;  /* 0x000000160607b2a4 */ /* 0x000fe2000f8e0207 */
[----:B------:R-:W-:Y:S11]  /*4c00*/  BRA.U UP4, `(.L_x_87) ;  /* 0x0000000104107547 */ /* 0x000ff6000b800000 */
[----:B------:R-:W-:Y:S04]  /*4c10*/  MOV R3, UR37 ;  /* 0x0000002500037c02 */ /* 0x000fe80008000f00 */
[----:B------:R-:W-:Y:S04]  /*4c20*/  SHF.L.U32 R3, R3, 0x1f, RZ ;  /* 0x0000001f03037819 */ /* 0x000fe800000006ff */
[----:B------:R-:W3:Y:S02]  /*4c30*/  SYNCS.PHASECHK.TRANS64.TRYWAIT P1, [UR17+0xe8], R3 ;  /* 0x0000e803ff0075a7 */ /* 0x000ee40008021111 */
[----:B---3--:R-:W-:Y:S05]  /*4c40*/  @!P1 BRA `(.L_x_88) ;  /* 0x0000002c00189947 */ /* 0x008fea0003800000 */
.L_x_87:
[----:B------:R-:W-:Y:S05]  /*4c50*/  BRA.U !UP6, `(.L_x_89) ;  /* 0x000000010e387547 */ /* 0x000fea000b800000 */
[----:B------:R-:W-:Y:S01]  /*4c60*/  UPLOP3.LUT UP1, UPT, UPT, UPT, UP5, 0x80, 0x8 ;  /* 0x000000000008789c */ /* 0x000fe20003f2f050 */
[----:B--2---:R-:W-:Y:S01]  /*4c70*/  HFMA2 R0, -RZ, RZ, 0, 5.9604644775390625e-08 ;  /* 0x00000001ff007431 */ /* 0x004fe200000001ff */
[----:B------:R-:W2:Y:S01]  /*4c80*/  LDCU.64 UR8, c[0x0][0x358] ;  /* 0x00006b00ff0877ac */ /* 0x000ea20008000a00 */
[----:B------:R-:W-:Y:S03]  /*4c90*/  IMAD.MOV.U32 R79, RZ, RZ, 0x1 ;  /* 0x00000001ff4f7424 */ /* 0x000fe600078e00ff */
[----:B------:R-:W-:Y:S05]  /*4ca0*/  PLOP3.LUT P1, PT, PT, PT, UP1, 0x80, 0x8 ;  /* 0x000000000008781c */ /* 0x000fea0003f2f018 */
[----:B------:R-:W3:Y:S01]  /*4cb0*/  @UP1 LDCU.64 UR4, c[0x0][0x888] ;  /* 0x00011100ff0417ac */ /* 0x000ee20008000a00 */
[----:B------:R-:W-:Y:S07]  /*4cc0*/  @UP1 UIMAD UR6, UR36, UR26, URZ ;  /* 0x0000001a240612a4 */ /* 0x000fee000f8e02ff */
[----:B------:R-:W-:Y:S01]  /*4cd0*/  @!P1 PRMT R79, R0, 0x7610, R79 ;  /* 0x00007610004f9816 */ /* 0x000fe2000000004f */
[----:B---3--:R-:W-:Y:S06]  /*4ce0*/  @UP1 UIMAD.WIDE UR4, UR6, 0x4, UR4 ;  /* 0x00000004060418a5 */ /* 0x008fec000f8e0204 */
[----:B------:R-:W-:Y:S01]  /*4cf0*/  IMAD.U32 R4, RZ, RZ, UR4 ;  /* 0x00000004ff047e24 */ /* 0x000fe2000f8e00ff */
[----:B------:R-:W-:Y:S04]  /*4d00*/  MOV R5, UR5 ;  /* 0x0000000500057c02 */ /* 0x000fe80008000f00 */
[----:B------:R-:W3:Y:S01]  /*4d10*/  @!UP1 LDCU UR4, c[0x0][0x880] ;  /* 0x00011000ff0497ac */ /* 0x000ee20008000800 */
[----:B--2--5:R4:W5:Y:S02]  /*4d20*/  @P1 LDG.E R39, desc[UR8][R4.64] ;  /* 0x0000000804271981 */ /* 0x024964000c1e1900 */
[----:B---34-:R-:W-:Y:S07]  /*4d30*/  @!P1 IMAD.U32 R39, RZ, RZ, UR4 ;  /* 0x00000004ff279e24 */ /* 0x018fee000f8e00ff */
.L_x_89:
[----:B-----5:R-:W-:Y:S01]  /*4d40*/  @!P0 FSETP.EQ.AND P2, PT, R39, RZ, PT ;  /* 0x000000ff2700820b */ /* 0x020fe20003f42000 */
[----:B------:R-:W-:Y:S01]  /*4d50*/  @!UPT UIADD3 URZ, UPT, UPT, URZ, URZ, URZ ;  /* 0x000000fffffff290 */ /* 0x000fe2000fffe0ff */
[----:B------:R-:W-:Y:S11]  /*4d60*/  @!P0 BRA `(.L_x_90) ;  /* 0x0000000000148947 */ /* 0x000ff60003800000 */
[----:B------:R-:W-:Y:S02]  /*4d70*/  LOP3.LUT P0, RZ, R79, 0xff, RZ, 0xc0, !PT ;  /* 0x000000ff4fff7812 */ /* 0x000fe4000780c0ff */
[----:B------:R-:W-:Y:S04]  /*4d80*/  PLOP3.LUT P2, PT, PT, PT, UP1, 0x80, 0x8 ;  /* 0x000000000008781c */ /* 0x000fe80003f4f018 */
[----:B------:R-:W-:Y:S07]  /*4d90*/  PLOP3.LUT P2, PT, P2, PT, PT, 0x8, 0x80 ;  /* 0x000000000080781c */ /* 0x000fee000174e170 */
[----:B------:R-:W-:Y:S11]  /*4da0*/  @P0 FSETP.EQ.AND P2, PT, R39, RZ, PT ;  /* 0x000000ff2700020b */ /* 0x000ff60003f42000 */
[----:B------:R-:W-:Y:S02]  /*4db0*/  @!UPT UIADD3 URZ, UPT, UPT, URZ, URZ, URZ ;  /* 0x000000fffffff290 */ /* 0x000fe4000fffe0ff */
.L_x_90:
[----:B------:R-:W3:Y:S01]  /*4dc0*/  SYNCS.PHASECHK.TRANS64.TRYWAIT P0, [UR17+0xd8], R2 ;  /* 0x0000d802ff0075a7 */ /* 0x000ee20008001111 */
[----:B------:R-:W-:Y:S02]  /*4dd0*/  ELECT P1, URZ, PT ;  /* 0x0000000000ff782f */ /* 0x000fe40003820000 */
[----:B------:R-:W-:Y:S01]  /*4de0*/  IADD3 R10, PT, PT, R10, 0x1, RZ ;  /* 0x000000010a0a7810 */ /* 0x000fe20007ffe0ff */
[----:B---3--:R-:W-:Y:S10]  /*4df0*/  @!P0 BRA `(.L_x_91) ;  /* 0x0000002800c48947 */ /* 0x008ff40003800000 */
.L_x_160:
[----:B------:R-:W-:Y:S01]  /*4e00*/  PLOP3.LUT P1, PT, P2, P1, PT, 0xf2, 0x2f ;  /* 0x00000000002f781c */ /* 0x000fe20001723e72 */
[----:B------:R-:W-:Y:S01]  /*4e10*/  UMOV UR18, 0x0 ;  /* 0x0000000000127882 */ /* 0x000fe20000000000 */
[----:B------:R-:W-:Y:S01]  /*4e20*/  UMOV UR19, 0x10000000 ;  /* 0x1000000000137882 */ /* 0x000fe20000000000 */
[----:B------:R-:W-:Y:S01]  /*4e30*/  UMOV UR12, UR36 ;  /* 0x00000024000c7c82 */ /* 0x000fe20008000000 */
[----:B------:R-:W-:Y:S01]  /*4e40*/  LOP3.LUT R11, R11, 0x1, RZ, 0x3c, !PT ;  /* 0x000000010b0b7812 */ /* 0x000fe200078e3cff */
[----:B------:R-:W-:Y:S01]  /*4e50*/  UMOV UR36, UR25 ;  /* 0x0000001900247c82 */ /* 0x000fe20008000000 */
[----:B------:R-:W-:Y:S07]  /*4e60*/  UPLOP3.LUT UP4, UPT, UPT, UPT, UPT, 0x80, 0x8 ;  /* 0x000000000008789c */ /* 0x000fee0003f8f070 */
[----:B--2---:R-:W-:Y:S01]  /*4e70*/  @!P1 IADD3 R2, P0, PT, R12, 0x580, RZ ;  /* 0x000005800c029810 */ /* 0x004fe20007f1e0ff */
[----:B------:R-:W-:Y:S03]  /*4e80*/  VOTEU.ALL UP0, P1 ;  /* 0x0000000000ff7886 */ /* 0x000fe60000800000 */
[----:B------:R-:W-:Y:S01]  /*4e90*/  @!P1 R2UR UR5, R2 ;  /* 0x00000000020592ca */ /* 0x000fe200000e0000 */
[----:B------:R-:W-:Y:S01]  /*4ea0*/  @!P1 IMAD.X R0, RZ, RZ, R13, P0 ;  /* 0x000000ffff009224 */ /* 0x000fe200000e060d */
[----:B------:R-:W-:Y:S01]  /*4eb0*/  @!UP0 USHF.L.U32 UR10, UR45, 0x6, URZ ;  /* 0x000000062d0a8899 */ /* 0x000fe200080006ff */
[----:B------:R-:W-:Y:S01]  /*4ec0*/  ISETP.NE.AND P0, PT, R10, 0x2, PT ;  /* 0x000000020a00780c */ /* 0x000fe20003f05270 */
[----:B------:R-:W-:Y:S02]  /*4ed0*/  @!UP0 USHF.L.U32 UR11, UR46, 0x6, URZ ;  /* 0x000000062e0b8899 */ /* 0x000fe400080006ff */
[----:B------:R-:W-:Y:S01]  /*4ee0*/  @!P1 R2UR UR4, R0 ;  /* 0x00000000000492ca */ /* 0x000fe200000e0000 */
[----:B------:R-:W-:Y:S01]  /*4ef0*/  @!UP0 UIADD3 UR8, UPT, UPT, UR17, 0x200, URZ ;  /* 0x0000020011088890 */ /* 0x000fe2000fffe0ff */
[----:B------:R-:W-:Y:S01]  /*4f00*/  SEL R0, RZ, 0x1, P0 ;  /* 0x00000001ff007807 */ /* 0x000fe20000000000 */
[----:B------:R-:W-:Y:S01]  /*4f10*/  @!UP0 UIADD3 UR9, UPT, UPT, UR17, 0xd0, URZ ;  /* 0x000000d011098890 */ /* 0x000fe2000fffe0ff */
[----:B------:R-:W-:Y:S01]  /*4f20*/  SEL R10, R10, RZ, P0 ;  /* 0x000000ff0a0a7207 */ /* 0x000fe20000000000 */
[----:B------:R-:W-:Y:S01]  /*4f30*/  VOTEU.ALL UP0, P1 ;  /* 0x0000000000ff7886 */ /* 0x000fe20000800000 */
[----:B------:R-:W-:Y:S01]  /*4f40*/  LOP3.LUT R9, R9, R0, RZ, 0x3c, !PT ;  /* 0x0000000009097212 */ /* 0x000fe200078e3cff */
[----:B------:R-:W-:Y:S01]  /*4f50*/  IMAD.U32 R2, RZ, RZ, UR5 ;  /* 0x00000005ff027e24 */ /* 0x000fe2000f8e00ff */
[----:B------:R-:W-:Y:S02]  /*4f60*/  UIADD3 UR45, UPT, UPT, UR7, UR57, URZ ;  /* 0x00000039072d7290 */ /* 0x000fe4000fffe0ff */
[----:B------:R-:W-:Y:S03]  /*4f70*/  UIADD3 UR46, UPT, UPT, UR13, UR60, URZ ;  /* 0x0000003c0d2e7290 */ /* 0x000fe6000fffe0ff */
[----:B------:R-:W-:Y:S01]  /*4f80*/  IMAD.U32 R3, RZ, RZ, UR4 ;  /* 0x00000004ff037e24 */ /* 0x000fe2000f8e00ff */
[----:B------:R-:W-:Y:S04]  /*4f90*/  @!P1 R2UR UR4, R2 ;  /* 0x00000000020492ca */ /* 0x000fe800000e0000 */
[----:B------:R-:W-:Y:S11]  /*4fa0*/  @!P1 R2UR UR5, R3 ;  /* 0x00000000030592ca */ /* 0x000ff600000e0000 */
[----:B------:R-:W-:Y:S02]  /*4fb0*/  @!UPT UIADD3 URZ, UPT, UPT, URZ, URZ, URZ ;  /* 0x000000fffffff290 */ /* 0x000fe4000fffe0ff */
[----:B------:R2:W-:Y:S01]  /*4fc0*/  @!UP0 UTMALDG.3D [UR8], [UR4], desc[UR18] ;  /* 0x00001208040085b4 */ /* 0x0005e20008011000 */
[----:B------:R2:W-:Y:S01]  /*4fd0*/  @!P1 SYNCS.ARRIVE.TRANS64.RED.A0TR RZ, [UR17+0xd0], R8 ;  /* 0x0000d008ffff99a7 */ /* 0x0005e20008300411 */
[----:B------:R-:W-:Y:S01]  /*4fe0*/  SYNCS.ARRIVE.TRANS64.RED.A1T0 RZ, [UR48], RZ ;  /* 0x000000ffffff79a7 */ /* 0x000fe20008100430 */
[----:B------:R-:W-:Y:S05]  /*4ff0*/  BRA.U UP2, `(.L_x_92) ;  /* 0xfffffff502747547 */ /* 0x000fea000b83ffff */
[----:B------:R-:W-:Y:S07]  /*5000*/  MOV R0, UR17 ;  /* 0x0000001100007c02 */ /* 0x000fee0008000f00 */
.L_x_93:
[----:B---3--:R-:W-:-:S04]  /*5010*/  SHF.L.U32 R2, R11, 0x1f, RZ ;  /* 0x0000001f0b027819 */ /* 0x008fc800000006ff */
[----:B------:R3:W4:Y:S03]  /*5020*/  SYNCS.PHASECHK.TRANS64.TRYWAIT P0, [R0+URZ+0xd8], R2 ;  /* 0x0000d802000075a7 */ /* 0x00072600080011ff */
[----:B----4-:R-:W-:Y:S05]  /*5030*/  @!P0 NANOSLEEP.SYNCS 0x989680 ;  /* 0x009896800000895d */ /* 0x010fea0003900000 */
[----:B------:R-:W4:Y:S02]  /*5040*/  @!P0 SYNCS.PHASECHK.TRANS64 P0, [R0+URZ+0xd8], R2 ;  /* 0x0000d802000085a7 */ /* 0x000f2400080010ff */
[----:B-12-4-:R-:W-:Y:S05]  /*5050*/  @P0 EXIT ;  /* 0x000000000000094d */ /* 0x016fea0003800000 */
[----:B------:R-:W-:Y:S05]  /*5060*/  BRA `(.L_x_93) ;  /* 0xfffffffc00e87947 */ /* 0x000fea000383ffff */
.L_x_84:
[----:B------:R-:W-:-:S06]  /*5070*/  UISETP.GE.AND UP0, UPT, UR18, 0x4, UPT ;  /* 0x000000041200788c */ /* 0x000fcc000bf06270 */
[----:B------:R-:W-:-:S13]  /*5080*/  PLOP3.LUT P0, PT, PT, PT, UP0, 0x80, 0x8 ;  /* 0x000000000008781c */ /* 0x000fda0003f0f008 */
[----:B-1----:R-:W-:Y:S05]  /*5090*/  @!P0 EXIT ;  /* 0x000000000000894d */ /* 0x002fea0003800000 */
[----:B------:R-:W-:Y:S01]  /*50a0*/  BAR.SYNC.DEFER_BLOCKING 0x6, 0xa0 ;  /* 0x0182800000007b1d */ /* 0x000fe20000010000 */
[C---:B------:R-:W-:Y:S02]  /*50b0*/  IMAD.SHL.U32 R7, R76.reuse, 0x40, RZ ;  /* 0x000000404c077824 */ /* 0x040fe400078e00ff */
[----:B------:R-:W-:Y:S02]  /*50c0*/  HFMA2 R81, -RZ, RZ, 0, 0 ;  /* 0x00000000ff517431 */ /* 0x000fe400000001ff */
[C---:B------:R-:W-:Y:S01]  /*50d0*/  IMAD.SHL.U32 R4, R76.reuse, 0x20, RZ ;  /* 0x000000204c047824 */ /* 0x040fe200078e00ff */
[----:B------:R-:W-:Y:S01]  /*50e0*/  CS2R R82, SRZ ;  /* 0x0000000000527805 */ /* 0x000fe2000001ff00 */
[----:B------:R-:W-:Y:S01]  /*50f0*/  IMAD.SHL.U32 R6, R76, 0x2, RZ ;  /* 0x000000024c067824 */ /* 0x000fe200078e00ff */
[----:B------:R-:W-:Y:S01]  /*5100*/  UMOV UR44, 0x400 ;  /* 0x00000400002c7882 */ /* 0x000fe20000000000 */
[----:B------:R-:W-:Y:S01]  /*5110*/  LOP3.LUT R5, R7, 0x180, RZ, 0xc0, !PT ;  /* 0x0000018007057812 */ /* 0x000fe200078ec0ff */
[----:B------:R-:W-:Y:S01]  /*5120*/  ULEA UR44, UR48, UR44, 0x18 ;  /* 0x0000002c302c7291 */ /* 0x000fe2000f8ec0ff */
[----:B------:R-:W-:Y:S01]  /*5130*/  LOP3.LUT R4, R4, 0xc00, RZ, 0xc0, !PT ;  /* 0x00000c0004047812 */ /* 0x000fe200078ec0ff */
[----:B------:R-:W1:Y:S01]  /*5140*/  LDC.64 R72, c[0x0][0x888] ;  /* 0x00022200ff487b82 */ /* 0x000e620000000a00 */
[----:B------:R-:W-:Y:S01]  /*5150*/  LOP3.LUT R6, R5, 0x20, R6, 0xf8, !PT ;  /* 0x0000002005067812 */ /* 0x000fe200078ef806 */
[----:B------:R-:W-:Y:S01]  /*5160*/  IMAD.SHL.U32 R5, R76, 0x8, RZ ;  /* 0x000000084c057824 */ /* 0x000fe200078e00ff */
[----:B------:R-:W-:Y:S01]  /*5170*/  LOP3.LUT R4, R4, 0x40, R7, 0xf8, !PT ;  /* 0x0000004004047812 */ /* 0x000fe200078ef807 */
[----:B------:R-:W-:Y:S01]  /*5180*/  IMAD.U32 R37, R76, 0x10000, RZ ;  /* 0x000100004c257824 */ /* 0x000fe200078e00ff */
[----:B------:R-:W-:Y:S01]  /*5190*/  UIADD3 UR4, UPT, UPT, UR44, 0x1200, URZ ;  /* 0x000012002c047890 */ /* 0x000fe2000fffe0ff */
[----:B------:R-:W-:Y:S01]  /*51a0*/  IMAD.MOV.U32 R36, RZ, RZ, RZ ;  /* 0x000000ffff247224 */ /* 0x000fe200078e00ff */
[----:B------:R-:W-:Y:S01]  /*51b0*/  LOP3.LUT R5, R6, 0x30, R5, 0x78, !PT ;  /* 0x0000003006057812 */ /* 0x000fe200078e7805 */
[----:B------:R-:W2:Y:S01]  /*51c0*/  LDC.64 R74, c[0x0][0x890] ;  /* 0x00022400ff4a7b82 */ /* 0x000ea20000000a00 */
[----:B------:R-:W-:Y:S01]  /*51d0*/  LOP3.LUT R4, R4, 0x200, R7, 0xf8, !PT ;  /* 0x0000020004047812 */ /* 0x000fe200078ef807 */
[----:B------:R-:W-:Y:S01]  /*51e0*/  IMAD.MOV.U32 R84, RZ, RZ, RZ ;  /* 0x000000ffff547224 */ /* 0x000fe200078e00ff */
[----:B------:R-:W-:Y:S01]  /*51f0*/  LOP3.LUT R37, R37, 0x600000, RZ, 0xc0, !PT ;  /* 0x0060000025257812 */ /* 0x000fe200078ec0ff */
[----:B------:R-:W-:Y:S01]  /*5200*/  IMAD.U32 R85, RZ, RZ, UR4 ;  /* 0x00000004ff557e24 */ /* 0x000fe2000f8e00ff */
[----:B------:R-:W-:Y:S01]  /*5210*/  LOP3.LUT R78, R4, R5, RZ, 0xfc, !PT ;  /* 0x00000005044e7212 */ /* 0x000fe200078efcff */
[----:B------:R-:W3:Y:S01]  /*5220*/  LDS R0, [UR44+0x1a0] ;  /* 0x0001a02cff007984 */ /* 0x000ee20008000800 */
[----:B------:R-:W-:Y:S01]  /*5230*/  IMAD.SHL.U32 R4, R76, 0x10, RZ ;  /* 0x000000104c047824 */ /* 0x000fe200078e00ff */
[----:B------:R-:W4:Y:S01]  /*5240*/  LDC.64 R70, c[0x0][0x8b0] ;  /* 0x00022c00ff467b82 */ /* 0x000f220000000a00 */
[----:B------:R-:W-:Y:S01]  /*5250*/  IADD3 R77, PT, PT, R78, UR44, RZ ;  /* 0x0000002c4e4d7c10 */ /* 0x000fe2000fffe0ff */
[----:B------:R-:W1:Y:S02]  /*5260*/  LDCU UR50, c[0x0][0x370] ;  /* 0x00006e00ff3277ac */ /* 0x000e640008000800 */
[----:B------:R-:W-:Y:S01]  /*5270*/  LOP3.LUT R4, R4, 0x20, RZ, 0xc0, !PT ;  /* 0x0000002004047812 */ /* 0x000fe200078ec0ff */
[----:B------:R-:W1:Y:S03]  /*5280*/  LDCU.64 UR62, c[0x0][0x348] ;  /* 0x00006900ff3e77ac */ /* 0x000e660008000a00 */
[----:B------:R-:W1:Y:S01]  /*5290*/  LDC.64 R68, c[0x0][0x8a8] ;  /* 0x00022a00ff447b82 */ /* 0x000e620000000a00 */
[----:B------:R-:W-:Y:S01]  /*52a0*/  IADD3 R77, PT, PT, -R4, 0x200, R77 ;  /* 0x00000200044d7810 */ /* 0x000fe20007ffe14d */
[----:B------:R-:W1:Y:S01]  /*52b0*/  LDCU UR43, c[0x0][0xb0c] ;  /* 0x00016180ff2b77ac */ /* 0x000e620008000800 */
[----:B------:R-:W1:Y:S01]  /*52c0*/  LDCU UR39, c[0x0][0xb30] ;  /* 0x00016600ff2777ac */ /* 0x000e620008000800 */
[----:B------:R-:W1:Y:S01]  /*52d0*/  LDCU.64 UR58, c[0x0][0x888] ;  /* 0x00011100ff3a77ac */ /* 0x000e620008000a00 */
[----:B------:R-:W1:Y:S01]  /*52e0*/  LDCU.64 UR40, c[0x0][0xb28] ;  /* 0x00016500ff2877ac */ /* 0x000e620008000a00 */
[----:B------:R-:W1:Y:S01]  /*52f0*/  LDCU.128 UR52, c[0x0][0xb10] ;  /* 0x00016200ff3477ac */ /* 0x000e620008000c00 */
[----:B------:R-:W1:Y:S01]  /*5300*/  LDCU UR49, c[0x0][0x374] ;  /* 0x00006e80ff3177ac */ /* 0x000e620008000800 */
[----:B------:R-:W-:Y:S01]  /*5310*/  UIADD3 UR56, UPT, UPT, UR44, 0x200, URZ ;  /* 0x000002002c387890 */ /* 0x000fe2000fffe0ff */
[----:B---3--:R-:W-:-:S11]  /*5320*/  IMAD.IADD R37, R0, 0x1, R37 ;  /* 0x0000000100257824 */ /* 0x008fd600078e0225 */
.L_x_111:
[----:B------:R-:W-:Y:S02]  /*5330*/  LEA R3, R81, UR44, 0x3 ;  /* 0x0000002c51037c11 */ /* 0x000fe4000f8e18ff */
[----:B------:R-:W-:Y:S02]  /*5340*/  SHF.L.U32 R0, R83, 0x1f, RZ ;  /* 0x0000001f53007819 */ /* 0x000fe400000006ff */
[----:B-1----:R-:W-:Y:S02]  /*5350*/  LEA R4, R81, UR44, 0x4 ;  /* 0x0000002c51047c11 */ /* 0x002fe4000f8e20ff */
[----:B------:R-:W3:Y:S02]  /*5360*/  SYNCS.PHASECHK.TRANS64.TRYWAIT P0, [R3+URZ+0xf0], R0 ;  /* 0x0000f000030075a7 */ /* 0x000ee400080011ff */
[----:B--23--:R-:W-:Y:S05]  /*5370*/  @!P0 BRA `(.L_x_94) ;  /* 0x00000024007c8947 */ /* 0x00cfea0003800000 */
.L_x_161:
[----:B------:R-:W1:Y:S01]  /*5380*/  LDS.128 R4, [R4+0x180] ;  /* 0x0001800004047984 */ /* 0x000e620000000c00 */
[----:B------:R-:W-:Y:S01]  /*5390*/  UISETP.GE.AND UP0, UPT, UR42, 0x1, UPT ;  /* 0x000000012a00788c */ /* 0x000fe2000bf06270 */
[----:B------:R-:W-:Y:S01]  /*53a0*/  @!PT LDS RZ, [RZ] ;  /* 0x00000000fffff984 */ /* 0x000fe20000000800 */
[----:B------:R-:W-:Y:S01]  /*53b0*/  @!PT LDS RZ, [RZ] ;  /* 0x00000000fffff984 */ /* 0x000fe20000000800 */
[----:B------:R-:W-:Y:S01]  /*53c0*/  @!PT LDS RZ, [RZ] ;  /* 0x00000000fffff984 */ /* 0x000fe20000000800 */
[----:B------:R-:W-:Y:S01]  /*53d0*/  @!PT LDS RZ, [RZ] ;  /* 0x00000000fffff984 */ /* 0x000fe20000000800 */
[----:B------:R2:W-:Y:S06]  /*53e0*/  MEMBAR.ALL.CTA ;  /* 0x0000000000007992 */ /* 0x0005ec0000008000 */
[----:B--2---:R-:W2:Y:S01]  /*53f0*/  FENCE.VIEW.ASYNC.S ;  /* 0x00000000000073c6 */ /* 0x004ea20000000000 */
[----:B-1----:R-:W-:Y:S11]  /*5400*/  LOP3.LUT P0, RZ, R6, 0x1, RZ, 0xc0, !PT ;  /* 0x0000000106ff7812 */ /* 0x002ff6000780c0ff */
[----:B------:R-:W-:Y:S02]  /*5410*/  @!UPT UIADD3 URZ, UPT, UPT, URZ, URZ, URZ ;  /* 0x000000fffffff290 */ /* 0x000fe4000fffe0ff */
[----:B--2---:R-:W-:Y:S01]  /*5420*/  VOTEU.ANY UP1, P0 ;  /* 0x0000000000ff7886 */ /* 0x004fe20000020100 */
[----:B------:R-:W-:Y:S01]  /*5430*/  PLOP3.LUT P0, PT, PT, PT, UP1, 0x80, 0x8 ;  /* 0x000000000008781c */ /* 0x000fe20003f0f018 */
[----:B------:R-:W-:Y:S11]  /*5440*/  UP2UR UR47, UPR, URZ, 0x2 ;  /* 0x00000002ff2f7883 */ /* 0x000ff60008000000 */
[----:B------:R-:W-:Y:S01]  /*5450*/  @!UPT UIADD3 URZ, UPT, UPT, URZ, URZ, URZ ;  /* 0x000000fffffff290 */ /* 0x000fe2000fffe0ff */
[----:B---3--:R-:W-:Y:S02]  /*5460*/  @P0 SHF.R.U32.HI R0, RZ, 0x10, R5 ;  /* 0x00000010ff000819 */ /* 0x008fe40000011605 */
        /* <DEDUP_REMOVED lines=12> */
[----:B------:R-:W2:Y:S01]  /*5530*/  LDCU UR12, c[0x0][0xb20] ;  /* 0x00016400ff0c77ac */ /* 0x000ea20008000800 */
[----:B------:R-:W-:Y:S02]  /*5540*/  UIMAD.WIDE.U32 UR4, UR49, UR55, URZ ;  /* 0x00000037310472a5 */ /* 0x000fe4000f8e00ff */
[----:B------:R-:W-:Y:S02]  /*5550*/  UIMAD.WIDE.U32 UR6, UR50, UR52, URZ ;  /* 0x00000034320672a5 */ /* 0x000fe4000f8e00ff */
[----:B------:R-:W-:Y:S02]  /*5560*/  UISETP.NE.AND UP0, UPT, UR54, 0x1, UPT ;  /* 0x000000013600788c */ /* 0x000fe4000bf05270 */
[----:B------:R-:W-:Y:S02]  /*5570*/  UIMAD.WIDE.U32 UR8, UR37, UR55, URZ ;  /* 0x00000037250872a5 */ /* 0x000fe4000f8e00ff */
[----:B------:R-:W-:Y:S02]  /*5580*/  UIMAD.WIDE.U32 UR10, UR38, UR52, URZ ;  /* 0x00000034260a72a5 */ /* 0x000fe4000f8e00ff */
[----:B------:R-:W-:Y:S02]  /*5590*/  UISETP.NE.AND UP1, UPT, UR43, 0x1, UPT ;  /* 0x000000012b00788c */ /* 0x000fe4000bf25270 */
[----:B------:R-:W-:Y:S01]  /*55a0*/  UISETP.NE.AND UP2, UPT, UR42, 0x1, UPT ;  /* 0x000000012a00788c */ /* 0x000fe2000bf45270 */
[----:B------:R-:W-:Y:S02]  /*55b0*/  UMOV UR4, UR5 ;  /* 0x0000000500047c82 */ /* 0x000fe40008000000 */
[----:B--2---:R-:W-:Y:S03]  /*55c0*/  USHF.R.U32.HI UR5, URZ, UR12, UR4 ;  /* 0x0000000cff057299 */ /* 0x004fe60008011604 */
[----:B------:R-:W-:Y:S02]  /*55d0*/  UMOV UR4, UR7 ;  /* 0x0000000700047c82 */ /* 0x000fe40008000000 */
[----:B------:R-:W-:Y:S02]  /*55e0*/  USHF.R.U32.HI UR7, URZ, UR53, UR4 ;  /* 0x00000035ff077299 */ /* 0x000fe40008011604 */
[----:B------:R-:W-:Y:S02]  /*55f0*/  USEL UR4, UR49, UR5, !UP0 ;  /* 0x0000000531047287 */ /* 0x000fe4000c000000 */
[----:B------:R-:W-:Y:S01]  /*5600*/  USEL UR7, UR50, UR7, !UP1 ;  /* 0x0000000732077287 */ /* 0x000fe2000c800000 */
[----:B------:R-:W-:Y:S01]  /*5610*/  UMOV UR5, UR9 ;  /* 0x0000000900057c82 */ /* 0x000fe20008000000 */
[----:B------:R-:W-:Y:S02]  /*5620*/  UIMAD.WIDE.U32 UR8, UR4, UR40, URZ ;  /* 0x00000028040872a5 */ /* 0x000fe4000f8e00ff */
[----:B------:R-:W-:Y:S03]  /*5630*/  USHF.R.U32.HI UR6, URZ, UR12, UR5 ;  /* 0x0000000cff067299 */ /* 0x000fe60008011605 */
[----:B------:R-:W-:Y:S01]  /*5640*/  UMOV UR5, UR11 ;  /* 0x0000000b00057c82 */ /* 0x000fe20008000000 */
[----:B------:R-:W-:Y:S02]  /*5650*/  UIMAD.WIDE.U32 UR10, UR7, UR40, URZ ;  /* 0x00000028070a72a5 */ /* 0x000fe4000f8e00ff */
[----:B------:R-:W-:Y:S02]  /*5660*/  USHF.R.U32.HI UR12, URZ, UR53, UR5 ;  /* 0x00000035ff0c7299 */ /* 0x000fe40008011605 */
[----:B------:R-:W-:Y:S01]  /*5670*/  USEL UR6, UR37, UR6, !UP0 ;  /* 0x0000000625067287 */ /* 0x000fe2000c000000 */
[----:B------:R-:W-:Y:S02]  /*5680*/  UMOV UR5, UR9 ;  /* 0x0000000900057c82 */ /* 0x000fe40008000000 */
[----:B------:R-:W-:Y:S01]  /*5690*/  UMOV UR10, UR11 ;  /* 0x0000000b000a7c82 */ /* 0x000fe20008000000 */
[----:B------:R-:W-:Y:S02]  /*56a0*/  @UP2 USHF.R.U32.HI UR4, URZ, UR41, UR5 ;  /* 0x00000029ff042299 */ /* 0x000fe40008011605 */
[----:B------:R-:W-:Y:S02]  /*56b0*/  @UP2 USHF.R.U32.HI UR7, URZ, UR41, UR10 ;  /* 0x00000029ff072299 */ /* 0x000fe4000801160a */
[----:B------:R-:W-:Y:S02]  /*56c0*/  UIMAD UR4, UR42, UR4, URZ ;  /* 0x000000042a0472a4 */ /* 0x000fe4000f8e02ff */
[----:B------:R-:W-:Y:S02]  /*56d0*/  UIMAD.WIDE.U32 UR10, UR6, UR40, URZ ;  /* 0x00000028060a72a5 */ /* 0x000fe4000f8e00ff */
[----:B------:R-:W-:Y:S02]  /*56e0*/  USEL UR5, UR38, UR12, !UP1 ;  /* 0x0000000c26057287 */ /* 0x000fe4000c800000 */
[----:B------:R-:W-:Y:S02]  /*56f0*/  UIMAD UR8, UR42, UR7, URZ ;  /* 0x000000072a0872a4 */ /* 0x000fe4000f8e02ff */
[----:B------:R-:W-:Y:S03]  /*5700*/  UISETP.GE.AND UP0, UPT, UR6, UR4, UPT ;  /* 0x000000040600728c */ /* 0x000fe6000bf06270 */
[----:B------:R-:W-:Y:S01]  /*5710*/  UMOV UR4, UR11 ;  /* 0x0000000b00047c82 */ /* 0x000fe20008000000 */
[----:B------:R-:W-:Y:S02]  /*5720*/  UISETP.GE.OR UP0, UPT, UR5, UR8, UP0 ;  /* 0x000000080500728c */ /* 0x000fe40008706670 */
[----:B------:R-:W-:Y:S02]  /*5730*/  USHF.R.U32.HI UR4, URZ, UR41, UR4 ;  /* 0x00000029ff047299 */ /* 0x000fe40008011604 */
[----:B------:R-:W-:Y:S02]  /*5740*/  UIMAD.WIDE.U32 UR8, UR5, UR40, URZ ;  /* 0x00000028050872a5 */ /* 0x000fe4000f8e00ff */
[----:B------:R-:W-:Y:S02]  /*5750*/  USEL UR11, UR6, UR4, !UP2 ;  /* 0x00000004060b7287 */ /* 0x000fe4000d000000 */
[----:B------:R-:W-:Y:S02]  /*5760*/  UIADD3 UR8, UPT, UPT, -UR5, URZ, URZ ;  /* 0x000000ff05087290 */ /* 0x000fe4000fffe1ff */
[----:B------:R-:W-:Y:S01]  /*5770*/  UIADD3 UR10, UPT, UPT, -UR11, URZ, URZ ;  /* 0x000000ff0b0a7290 */ /* 0x000fe2000fffe1ff */
[----:B------:R-:W-:Y:S01]  /*5780*/  @!UP0 UMOV UR4, UR9 ;  /* 0x0000000900048c82 */ /* 0x000fe20008000000 */
[----:B------:R-:W-:Y:S02]  /*5790*/  UIADD3 UR9, UPT, UPT, -UR6, URZ, URZ ;  /* 0x000000ff06097290 */ /* 0x000fe4000fffe1ff */
[----:B------:R-:W-:Y:S02]  /*57a0*/  @!UP0 USHF.R.U32.HI UR4, URZ, UR41, UR4 ;  /* 0x00000029ff048299 */ /* 0x000fe40008011604 */
[----:B------:R-:W-:Y:S02]  /*57b0*/  UIMAD UR10, UR42, UR10, UR6 ;  /* 0x0000000a2a0a72a4 */ /* 0x000fe4000f8e0206 */
[----:B------:R-:W-:Y:S04]  /*57c0*/  @!UP0 USEL UR4, UR5, UR4, !UP2 ;  /* 0x0000000405048287 */ /* 0x000fe8000d000000 */
[----:B------:R-:W-:Y:S02]  /*57d0*/  @!UP0 UIMAD UR10, UR7, UR10, UR4 ;  /* 0x0000000a070a82a4 */ /* 0x000fe4000f8e0204 */
[----:B------:R-:W-:Y:S02]  /*57e0*/  @!UP0 UIADD3 UR11, UPT, UPT, UR11, -UR4, URZ ;  /* 0x800000040b0b8290 */ /* 0x000fe4000fffe0ff */
[----:B------:R-:W-:Y:S02]  /*57f0*/  UIMAD UR7, UR43, UR8, UR38 ;  /* 0x000000082b0772a4 */ /* 0x000fe4000f8e0226 */
[----:B------:R-:W-:Y:S02]  /*5800*/  @!UP0 UIMAD UR6, UR11, UR42, UR5 ;  /* 0x0000002a0b0682a4 */ /* 0x000fe4000f8e0205 */
[----:B------:R-:W-:Y:S01]  /*5810*/  UIMAD UR4, UR54, UR9, UR37 ;  /* 0x00000009360472a4 */ /* 0x000fe2000f8e0225 */
[----:B------:R-:W-:Y:S02]  /*5820*/  @!UP0 UMOV UR5, UR10 ;  /* 0x0000000a00058c82 */ /* 0x000fe40008000000 */
[----:B------:R-:W-:Y:S02]  /*5830*/  UIMAD UR38, UR5, UR43, UR7 ;  /* 0x0000002b052672a4 */ /* 0x000fe4000f8e0207 */
[----:B------:R-:W-:Y:S11]  /*5840*/  UIMAD UR37, UR6, UR54, UR4 ;  /* 0x00000036062572a4 */ /* 0x000ff6000f8e0204 */
[----:B------:R-:W-:Y:S01]  /*5850*/  @!UPT UIADD3 URZ, UPT, UPT, URZ, URZ, URZ ;  /* 0x000000fffffff290 */ /* 0x000fe2000fffe0ff */
.L_x_95:
[----:B------:R-:W-:Y:S01]  /*5860*/  UISETP.NE.AND UP0, UPT, UR39, 0x1, UPT ;  /* 0x000000012700788c */ /* 0x000fe2000bf05270 */
[----:B------:R-:W-:Y:S10]  /*5870*/  IADD3 R81, PT, PT, R81, 0x1, RZ ;  /* 0x0000000151517810 */ /* 0x000ff40007ffe0ff */
[----:B------:R-:W2:Y:S01]  /*5880*/  @!UP0 LDCU.128 UR12, c[0x0][0xb10] ;  /* 0x00016200ff0c87ac */ /* 0x000ea20008000c00 */
[----:B------:R-:W3:Y:S01]  /*5890*/  @!UP0 LDCU UR5, c[0x0][0xb0c] ;  /* 0x00016180ff0587ac */ /* 0x000ee20008000800 */
[----:B------:R-:W4:Y:S01]  /*58a0*/  @!UP0 LDCU UR10, c[0x0][0xb20] ;  /* 0x00016400ff0a87ac */ /* 0x000f220008000800 */
[----:B--2---:R-:W-:Y:S02]  /*58b0*/  UIMAD.WIDE.U32 UR8, UR38, UR12, URZ ;  /* 0x0000000c260872a5 */ /* 0x004fe4000f8e00ff */
[----:B------:R-:W-:Y:S02]  /*58c0*/  UIMAD.WIDE.U32 UR6, UR37, UR15, URZ ;  /* 0x0000000f250672a5 */ /* 0x000fe4000f8e00ff */
[----:B------:R-:W-:Y:S03]  /*58d0*/  @!UP0 UISETP.NE.AND UP1, UPT, UR14, 0x1, UPT ;  /* 0x000000010e00888c */ /* 0x000fe6000bf25270 */
[----:B------:R-:W-:Y:S01]  /*58e0*/  @!UP0 UMOV UR4, UR9 ;  /* 0x0000000900048c82 */ /* 0x000fe20008000000 */
[----:B---3--:R-:W-:Y:S02]  /*58f0*/  @!UP0 UISETP.NE.AND UP2, UPT, UR5, 0x1, UPT ;  /* 0x000000010500888c */ /* 0x008fe4000bf45270 */
[----:B------:R-:W-:Y:S01]  /*5900*/  @!UP0 USHF.R.U32.HI UR4, URZ, UR13, UR4 ;  /* 0x0000000dff048299 */ /* 0x000fe20008011604 */
[----:B------:R-:W-:Y:S02]  /*5910*/  @!UP0 UMOV UR6, UR7 ;  /* 0x0000000700068c82 */ /* 0x000fe40008000000 */
[----:B----4-:R-:W-:Y:S02]  /*5920*/  @!UP0 USHF.R.U32.HI UR6, URZ, UR10, UR6 ;  /* 0x0000000aff068299 */ /* 0x010fe40008011606 */
[----:B------:R-:W-:Y:S02]  /*5930*/  @!UP0 USEL UR7, UR38, UR4, !UP2 ;  /* 0x0000000426078287 */ /* 0x000fe4000d000000 */
[----:B------:R-:W-:Y:S04]  /*5940*/  @!UP0 USEL UR6, UR37, UR6, !UP1 ;  /* 0x0000000625068287 */ /* 0x000fe8000c800000 */
[----:B------:R-:W-:Y:S02]  /*5950*/  @!UP0 UIADD3 UR4, UPT, UPT, -UR7, UR6, URZ ;  /* 0x0000000607048290 */ /* 0x000fe4000fffe1ff */
[----:B------:R-:W-:Y:S02]  /*5960*/  @!UP0 UIADD3 UR6, UPT, UPT, UR7, -UR6, URZ ;  /* 0x8000000607068290 */ /* 0x000fe4000fffe0ff */
[----:B------:R-:W-:Y:S02]  /*5970*/  @!UP0 UIMAD UR38, UR4, UR5, UR38 ;  /* 0x00000005042682a4 */ /* 0x000fe4000f8e0226 */
[----:B------:R-:W-:Y:S02]  /*5980*/  @!UP0 UIMAD UR37, UR6, UR14, UR37 ;  /* 0x0000000e062582a4 */ /* 0x000fe4000f8e0225 */
[----:B------:R-:W-:Y:S09]  /*5990*/  ULOP3.LUT UP0, URZ, UR56, 0x1b0, URZ, 0xc0, !UPT ;  /* 0x000001b038ff7892 */ /* 0x000ff2000f80c0ff */
[----:B------:R-:W-:Y:S05]  /*59a0*/  BRA.U !UP0, `(.L_x_96) ;  /* 0x0000000108407547 */ /* 0x000fea000b800000 */
[----:B------:R-:W2:Y:S01]  /*59b0*/  LDCU.64 UR8, c[0x4][0x80] ;  /* 0x01001000ff0877ac */ /* 0x000ea20008000a00 */
[----:B------:R-:W-:Y:S01]  /*59c0*/  MOV R3, 0x0 ;  /* 0x0000000000037802 */ /* 0x000fe20000000f00 */
[----:B------:R-:W-:Y:S02]  /*59d0*/  HFMA2 R12, -RZ, RZ, 0, 5.9604644775390625e-08 ;  /* 0x00000001ff0c7431 */ /* 0x000fe400000001ff */
[----:B------:R-:W-:Y:S02]  /*59e0*/  IMAD.MOV.U32 R8, RZ, RZ, 0x70 ;  /* 0x00000070ff087424 */ /* 0x000fe400078e00ff */
[----:B------:R-:W-:Y:S01]  /*59f0*/  IMAD.MOV.U32 R13, RZ, RZ, RZ ;  /* 0x000000ffff0d7224 */ /* 0x000fe200078e00ff */
[----:B------:R-:W3:Y:S01]  /*5a00*/  LDCU.64 UR6, c[0x4][0x88] ;  /* 0x01001100ff0677ac */ /* 0x000ee20008000a00 */
[----:B------:R-:W4:Y:S01]  /*5a10*/  LDC.64 R2, c[0x4][R3] ;  /* 0x0100000003027b82 */ /* 0x000f220000000a00 */
[----:B------:R-:W1:Y:S01]  /*5a20*/  LDCU.64 UR4, c[0x4][0x8] ;  /* 0x01000100ff0477ac */ /* 0x000e620008000a00 */
[----:B--2---:R-:W-:Y:S01]  /*5a30*/  MOV R5, UR9 ;  /* 0x0000000900057c02 */ /* 0x004fe20008000f00 */
[----:B------:R-:W-:Y:S01]  /*5a40*/  IMAD.U32 R4, RZ, RZ, UR8 ;  /* 0x00000008ff047e24 */ /* 0x000fe2000f8e00ff */
[----:B---3--:R-:W-:Y:S01]  /*5a50*/  MOV R7, UR7 ;  /* 0x0000000700077c02 */ /* 0x008fe20008000f00 */
[----:B------:R-:W-:Y:S01]  /*5a60*/  IMAD.U32 R6, RZ, RZ, UR6 ;  /* 0x00000006ff067e24 */ /* 0x000fe2000f8e00ff */
[----:B-1----:R-:W-:Y:S01]  /*5a70*/  MOV R11, UR5 ;  /* 0x00000005000b7c02 */ /* 0x002fe20008000f00 */
[----:B------:R-:W-:Y:S02]  /*5a80*/  IMAD.U32 R10, RZ, RZ, UR4 ;  /* 0x00000004ff0a7e24 */ /* 0x000fe4000f8e00ff */
[----:B------:R-:W-:Y:S07]  /*5a90*/  LEPC R20, `(.L_x_96) ;  /* 0x000000001014794e */ /* 0x000fee0000000000 */
[----:B----45:R-:W-:Y:S05]  /*5aa0*/  CALL.ABS.NOINC R2 ;  /* 0x0000000002007343 */ /* 0x030fea0003c00000 */
.L_x_96:
[----:B------:R-:W-:Y:S01]  /*5ab0*/  LOP3.LUT P0, RZ, R85, 0x1b0, RZ, 0xc0, !PT ;  /* 0x000001b055ff7812 */ /* 0x000fe2000780c0ff */
[----:B------:R-:W-:Y:S11]  /*5ac0*/  BSSY.RECONVERGENT B6, `(.L_x_97) ;  /* 0x0000013000067945 */ /* 0x000ff60003800200 */
[----:B------:R-:W-:Y:S01]  /*5ad0*/  @!UPT UIADD3 URZ, UPT, UPT, URZ, URZ, URZ ;  /* 0x000000fffffff290 */ /* 0x000fe2000fffe0ff */
[----:B------:R-:W-:Y:S05]  /*5ae0*/  @!P0 BRA `(.L_x_98) ;  /* 0x0000000000408947 */ /* 0x000fea0003800000 */
        /* <DEDUP_REMOVED lines=16> */
.L_x_98:
[----:B------:R-:W-:Y:S05]  /*5bf0*/  BSYNC.RECONVERGENT B6 ;  /* 0x0000000000067941 */ /* 0x000fea0003800200 */
.L_x_97:
[----:B------:R-:W-:Y:S01]  /*5c00*/  ISETP.NE.U32.AND P3, PT, R74, RZ, PT ;  /* 0x000000ff4a00720c */ /* 0x000fe20003f65070 */
[----:B------:R-:W-:Y:S01]  /*5c10*/  UISETP.NE.AND UP1, UPT, UR61, URZ, UPT ;  /* 0x000000ff3d00728c */ /* 0x000fe2000bf25270 */
[----:B------:R-:W-:Y:S02]  /*5c20*/  ISETP.NE.U32.AND P4, PT, R70, RZ, PT ;  /* 0x000000ff4600720c */ /* 0x000fe40003f85070 */
[----:B------:R-:W-:Y:S02]  /*5c30*/  ISETP.NE.AND.EX P3, PT, R75, RZ, PT, P3 ;  /* 0x000000ff4b00720c */ /* 0x000fe40003f65330 */
[----:B------:R-:W-:Y:S02]  /*5c40*/  PLOP3.LUT P1, PT, PT, PT, PT, 0x8, 0x80 ;  /* 0x000000000080781c */ /* 0x000fe40003f2e170 */
[----:B------:R-:W-:Y:S02]  /*5c50*/  PLOP3.LUT P0, PT, PT, PT, UP1, 0x80, 0x8 ;  /* 0x000000000008781c */ /* 0x000fe40003f0f018 */
[----:B------:R-:W-:Y:S02]  /*5c60*/  ISETP.NE.AND.EX P4, PT, R71, RZ, PT, P4 ;  /* 0x000000ff4700720c */ /* 0x000fe40003f85340 */
[----:B------:R-:W2:Y:S09]  /*5c70*/  @UP1 LDCU.64 UR4, c[0x0][0x888] ;  /* 0x00011100ff0417ac */ /* 0x000eb20008000a00 */
[----:B------:R-:W-:Y:S01]  /*5c80*/  @P0 PLOP3.LUT P1, PT, P3, PT, PT, 0x80, 0x8 ;  /* 0x000000000008081c */ /* 0x000fe20001f2f070 */
[----:B--2---:R-:W-:Y:S04]  /*5c90*/  @UP1 UISETP.NE.U32.AND UP0, UPT, UR4, URZ, UPT ;  /* 0x000000ff0400128c */ /* 0x004fe8000bf05070 */
[----:B------:R-:W-:Y:S04]  /*5ca0*/  @UP1 UISETP.NE.AND.EX UP0, UPT, UR5, URZ, UPT, UP0 ;  /* 0x000000ff0500128c */ /* 0x000fe8000bf05300 */
[----:B------:R-:W-:Y:S01]  /*5cb0*/  @UP1 USEL UR4, URZ, 0xffffffff, UP0 ;  /* 0xffffffffff041887 */ /* 0x000fe20008000000 */
[----:B------:R-:W-:Y:S11]  /*5cc0*/  @!P3 BRA `(.L_x_99) ;  /* 0x000000000030b947 */ /* 0x000ff60003800000 */
[----:B------:R-:W-:Y:S01]  /*5cd0*/  ISETP.NE.U32.AND P2, PT, R72, RZ, PT ;  /* 0x000000ff4800720c */ /* 0x000fe20003f45070 */
[----:B------:R-:W2:Y:S01]  /*5ce0*/  LDCU.64 UR6, c[0x0][0x358] ;  /* 0x00006b00ff0677ac */ /* 0x000ea20008000a00 */
[----:B------:R-:W-:Y:S02]  /*5cf0*/  IMAD.MOV.U32 R79, RZ, RZ, 0x1 ;  /* 0x00000001ff4f7424 */ /* 0x000fe400078e00ff */
[----:B------:R-:W-:Y:S11]  /*5d00*/  ISETP.NE.AND.EX P2, PT, R73, RZ, PT, P2 ;  /* 0x000000ff4900720c */ /* 0x000ff60003f45320 */
[----:B------:R-:W-:Y:S02]  /*5d10*/  @!UPT UIADD3 URZ, UPT, UPT, URZ, URZ, URZ ;  /* 0x000000fffffff290 */ /* 0x000fe4000fffe0ff */
[----:B------:R-:W3:Y:S01]  /*5d20*/  @P2 LDC.64 R2, c[0x0][0x888] ;  /* 0x00022200ff022b82 */ /* 0x000ee20000000a00 */
[----:B-1----:R-:W-:Y:S04]  /*5d30*/  @P2 IMAD R0, R74, UR36, RZ ;  /* 0x000000244a002c24 */ /* 0x002fe8000f8e02ff */
[----:B---3--:R-:W-:Y:S04]  /*5d40*/  @P2 IMAD.WIDE R2, R0, 0x4, R2 ;  /* 0x0000000400022825 */ /* 0x008fe800078e0202 */
[----:B------:R-:W-:Y:S01]  /*5d50*/  HFMA2 R0, -RZ, RZ, 0, 5.9604644775390625e-08 ;  /* 0x00000001ff007431 */ /* 0x000fe200000001ff */
[----:B--2--5:R2:W5:Y:S04]  /*5d60*/  @P2 LDG.E R39, desc[UR6][R2.64] ;  /* 0x0000000602272981 */ /* 0x024568000c1e1900 */
[----:B------:R-:W-:Y:S01]  /*5d70*/  @!P2 PRMT R79, R0, 0x7610, R79 ;  /* 0x00007610004fa816 */ /* 0x000fe2000000004f */
[----:B--2---:R-:W3:Y:S06]  /*5d80*/  @!P2 LDC R39, c[0x0][0x880] ;  /* 0x00022000ff27ab82 */ /* 0x004eec0000000800 */
.L_x_99:
[----:B------:R-:W-:Y:S05]  /*5d90*/  @!P4 BRA `(.L_x_100) ;  /* 0x000000000024c947 */ /* 0x000fea0003800000 */
[----:B------:R-:W-:Y:S01]  /*5da0*/  ISETP.NE.U32.AND P2, PT, R68, RZ, PT ;  /* 0x000000ff4400720c */ /* 0x000fe20003f45070 */
[----:B------:R-:W2:Y:S03]  /*5db0*/  LDCU.64 UR6, c[0x0][0x358] ;  /* 0x00006b00ff0677ac */ /* 0x000ea60008000a00 */
[----:B------:R-:W-:Y:S11]  /*5dc0*/  ISETP.NE.AND.EX P2, PT, R69, RZ, PT, P2 ;  /* 0x000000ff4500720c */ /* 0x000ff60003f45320 */
[----:B------:R-:W-:Y:S02]  /*5dd0*/  @!UPT UIADD3 URZ, UPT, UPT, URZ, URZ, URZ ;  /* 0x000000fffffff290 */ /* 0x000fe4000fffe0ff */
[----:B------:R-:W4:Y:S01]  /*5de0*/  @P2 LDC.64 R2, c[0x0][0x8a8] ;  /* 0x00022a00ff022b82 */ /* 0x000f220000000a00 */
[----:B-1----:R-:W-:Y:S04]  /*5df0*/  @P2 IMAD R0, R70, UR36, RZ ;  /* 0x0000002446002c24 */ /* 0x002fe8000f8e02ff */
[----:B----4-:R-:W-:Y:S05]  /*5e00*/  @P2 IMAD.WIDE R2, R0, 0x4, R2 ;  /* 0x0000000400022825 */ /* 0x010fea00078e0202 */
[----:B--2--5:R2:W5:Y:S02]  /*5e10*/  @P2 LDG.E R38, desc[UR6][R2.64] ;  /* 0x0000000602262981 */ /* 0x024564000c1e1900 */
[----:B--2---:R-:W4:Y:S02]  /*5e20*/  @!P2 LDC R38, c[0x0][0x8a0] ;  /* 0x00022800ff26ab82 */ /* 0x004f240000000800 */
.L_x_100:
[----:B---3-5:R-:W-:Y:S01]  /*5e30*/  @P0 FSETP.NEU.AND P4, PT, R39, RZ, PT ;  /* 0x000000ff2700020b */ /* 0x028fe20003f8d000 */
[----:B-1----:R-:W-:Y:S01]  /*5e40*/  IMAD.U32 R0, RZ, RZ, UR4 ;  /* 0x00000004ff007e24 */ /* 0x002fe2000f8e00ff */
[----:B------:R-:W-:Y:S01]  /*5e50*/  @P0 LOP3.LUT P2, RZ, R79, 0xff, RZ, 0xc0, !PT ;  /* 0x000000ff4fff0812 */ /* 0x000fe2000784c0ff */
[----:B------:R-:W-:Y:S01]  /*5e60*/  BSSY B1, `(.L_x_101) ;  /* 0x0000039000017945 */ /* 0x000fe20003800000 */
[----:B------:R-:W-:Y:S02]  /*5e70*/  @P0 SEL R2, RZ, 0xffffffff, P4 ;  /* 0xffffffffff020807 */ /* 0x000fe40002000000 */
[----:B------:R-:W-:Y:S02]  /*5e80*/  CS2R R66, SRZ ;  /* 0x0000000000427805 */ /* 0x000fe4000001ff00 */
[----:B------:R-:W-:Y:S02]  /*5e90*/  LEA R22, R36, UR44, 0x3 ;  /* 0x0000002c24167c11 */ /* 0x000fe4000f8e18ff */
[----:B------:R-:W-:Y:S02]  /*5ea0*/  CS2R R64, SRZ ;  /* 0x0000000000407805 */ /* 0x000fe4000001ff00 */
[----:B------:R-:W-:Y:S02]  /*5eb0*/  @P1 SEL R2, R0, R2, !P2 ;  /* 0x0000000200021207 */ /* 0x000fe40005000000 */
[----:B------:R-:W-:Y:S02]  /*5ec0*/  CS2R R18, SRZ ;  /* 0x0000000000127805 */ /* 0x000fe4000001ff00 */
[----:B------:R-:W-:Y:S02]  /*5ed0*/  SHF.L.U32 R3, R84, 0x1f, RZ ;  /* 0x0000001f54037819 */ /* 0x000fe400000006ff */
[----:B------:R-:W-:Y:S02]  /*5ee0*/  CS2R R16, SRZ ;  /* 0x0000000000107805 */ /* 0x000fe4000001ff00 */
[----:B------:R-:W-:Y:S02]  /*5ef0*/  @P0 LOP3.LUT R2, R2, 0x1, RZ, 0xc0, !PT ;  /* 0x0000000102020812 */ /* 0x000fe400078ec0ff */
[----:B------:R-:W-:Y:S02]  /*5f00*/  PLOP3.LUT P5, PT, PT, PT, PT, 0x8, 0x80 ;  /* 0x000000000080781c */ /* 0x000fe40003fae170 */
[----:B------:R-:W-:Y:S02]  /*5f10*/  ISETP.NE.U32.OR P1, PT, R2, 0x1, !P0 ;  /* 0x000000010200780c */ /* 0x000fe40004725470 */
[----:B------:R-:W-:Y:S11]  /*5f20*/  LEA.HI R2, R36, R36, RZ, 0x1 ;  /* 0x0000002424027211 */ /* 0x000ff600078f08ff */
[----:B------:R-:W-:Y:S04]  /*5f30*/  @P1 SHF.L.U32 R0, R82, 0x1f, RZ ;  /* 0x0000001f52001819 */ /* 0x000fe800000006ff */
[----:B------:R1:W2:Y:S01]  /*5f40*/  @P1 SYNCS.PHASECHK.TRANS64.TRYWAIT P0, [UR44+0xd0], R0 ;  /* 0x0000d000ff0015a7 */ /* 0x0002a2000800112c */
[----:B------:R3:W3:Y:S01]  /*5f50*/  SYNCS.PHASECHK.TRANS64.TRYWAIT P4, [R22+URZ+0x110], R3 ;  /* 0x00011003160075a7 */ /* 0x0006e200080811ff */
[C---:B-1----:R-:W-:Y:S01]  /*5f60*/  IMAD.SHL.U32 R0, R2.reuse, 0x20, RZ ;  /* 0x0000002002007824 */ /* 0x042fe200078e00ff */
[----:B------:R-:W-:Y:S04]  /*5f70*/  LOP3.LUT R2, R2, 0xffe, RZ, 0xc0, !PT ;  /* 0x00000ffe02027812 */ /* 0x000fe800078ec0ff */
[----:B------:R-:W-:Y:S01]  /*5f80*/  LOP3.LUT R0, R0, 0xffffffc0, RZ, 0xc0, !PT ;  /* 0xffffffc000007812 */ /* 0x000fe200078ec0ff */
[----:B------:R-:W-:Y:S04]  /*5f90*/  IMAD.IADD R2, R36, 0x1, -R2 ;  /* 0x0000000124027824 */ /* 0x000fe800078e0a02 */
[----:B------:R-:W-:Y:S04]  /*5fa0*/  IMAD.IADD R0, R37, 0x1, R0 ;  /* 0x0000000125007824 */ /* 0x000fe800078e0200 */
[----:B------:R-:W-:Y:S01]  /*5fb0*/  IMAD R2, R2, 0x100000, R0 ;  /* 0x0010000002027824 */ /* 0x000fe200078e0200 */
[----:B--2---:R-:W-:Y:S01]  /*5fc0*/  @P1 PLOP3.LUT P5, PT, P0, PT, PT, 0x8, 0x80 ;  /* 0x000000000080181c */ /* 0x004fe200007ae170 */
[----:B------:R-:W-:Y:S01]  /*5fd0*/  @!UPT UIADD3 URZ, UPT, UPT, URZ, URZ, URZ ;  /* 0x000000fffffff290 */ /* 0x000fe2000fffe0ff */
[----:B---3--:R-:W-:Y:S11]  /*5fe0*/  @!P1 BRA `(.L_x_102) ;  /* 0x0000000000809947 */ /* 0x008ff60003800000 */
[----:B------:R-:W-:Y:S01]  /*5ff0*/  ISETP.NE.U32.AND P0, PT, RZ, UR58, PT ;  /* 0x0000003aff007c0c */ /* 0x000fe2000bf05070 */
[----:B------:R-:W-:Y:S01]  /*6000*/  BSSY B0, `(.L_x_103) ;  /* 0x0000012000007945 */ /* 0x000fe20003800000 */
[----:B------:R-:W-:Y:S02]  /*6010*/  FSETP.NEU.AND P2, PT, R39, RZ, PT ;  /* 0x000000ff2700720b */ /* 0x000fe40003f4d000 */
[----:B------:R-:W-:Y:S02]  /*6020*/  CS2R R18, SRZ ;  /* 0x0000000000127805 */ /* 0x000fe4000001ff00 */
[----:B------:R-:W-:Y:S02]  /*6030*/  ISETP.NE.AND.EX P0, PT, RZ, UR59, PT, P0 ;  /* 0x0000003bff007c0c */ /* 0x000fe4000bf05300 */
[----:B------:R-:W-:Y:S02]  /*6040*/  CS2R R16, SRZ ;  /* 0x0000000000107805 */ /* 0x000fe4000001ff00 */
[----:B------:R-:W-:Y:S02]  /*6050*/  LOP3.LUT P1, RZ, R79, 0xff, RZ, 0xc0, !PT ;  /* 0x000000ff4fff7812 */ /* 0x000fe4000782c0ff */
[----:B------:R-:W-:Y:S02]  /*6060*/  CS2R R66, SRZ ;  /* 0x0000000000427805 */ /* 0x000fe4000001ff00 */
[----:B------:R-:W-:Y:S02]  /*6070*/  SEL R0, RZ, 0xffffffff, P2 ;  /* 0xffffffffff007807 */ /* 0x000fe40001000000 */
[----:B------:R-:W-:Y:S02]  /*6080*/  CS2R R64, SRZ ;  /* 0x0000000000407805 */ /* 0x000fe4000001ff00 */
[----:B------:R-:W-:Y:S04]  /*6090*/  SEL R4, RZ, 0xffffffff, P0 ;  /* 0xffffffffff047807 */ /* 0x000fe80000000000 */
[----:B------:R-:W-:Y:S04]  /*60a0*/  @P3 SEL R0, R4, R0, !P1 ;  /* 0x0000000004003207 */ /* 0x000fe80004800000 */
[----:B------:R-:W-:Y:S04]  /*60b0*/  LOP3.LUT R0, R0, 0x1, RZ, 0xc0, !PT ;  /* 0x0000000100007812 */ /* 0x000fe800078ec0ff */
[----:B------:R-:W-:Y:S01]  /*60c0*/  ISETP.NE.U32.AND P0, PT, R0, 0x1, PT ;  /* 0x000000010000780c */ /* 0x000fe20003f05070 */
[----:B------:R-:W-:Y:S01]  /*60d0*/  @!UPT UIADD3 URZ, UPT, UPT, URZ, URZ, URZ ;  /* 0x000000fffffff290 */ /* 0x000fe2000fffe0ff */
[----:B------:R-:W-:Y:S11]  /*60e0*/  @!P5 BRA `(.L_x_104) ;  /* 0x00000000000cd947 */ /* 0x000ff60003800000 */
[----:B------:R-:W-:Y:S04]  /*60f0*/  SHF.L.U32 R4, R82, 0x1f, RZ ;  /* 0x0000001f52047819 */ /* 0x000fe800000006ff */
[----:B------:R-:W1:Y:S02]  /*6100*/  SYNCS.PHASECHK.TRANS64.TRYWAIT P1, [UR44+0xd0], R4 ;  /* 0x0000d004ff0075a7 */ /* 0x000e64000802112c */
[----:B-1----:R-:W-:Y:S05]  /*6110*/  @!P1 BRA `(.L_x_105) ;  /* 0x0000001800289947 */ /* 0x002fea0003800000 */
.L_x_104:
[----:B------:R-:W-:Y:S05]  /*6120*/  BSYNC B0 ;  /* 0x0000000000007941 */ /* 0x000fea0003800000 */
.L_x_103:
[----:B------:R2:W3:Y:S01]  /*6130*/  @P0 LDS.128 R16, [R78+UR44+0x200] ;  /* 0x0002002c4e100984 */ /* 0x0004e20008000c00 */
[----:B------:R-:W-:Y:S01]  /*6140*/  UIADD3 UR4, UPT, UPT, UR44, 0xd8, URZ ;  /* 0x000000d82c047890 */ /* 0x000fe2000fffe0ff */
[----:B------:R-:W-:Y:S02]  /*6150*/  LOP3.LUT R82, R82, 0x1, RZ, 0x3c, !PT ;  /* 0x0000000152527812 */ /* 0x000fe400078e3cff */
[----:B------:R2:W1:Y:S01]  /*6160*/  @P0 LDS.128 R64, [R77+0x10] ;  /* 0x000010004d400984 */ /* 0x0004620000000c00 */
[----:B------:R-:W-:Y:S01]  /*6170*/  UPRMT UR4, UR48, 0x654, UR4 ;  /* 0x0000065430047896 */ /* 0x000fe20008000004 */
[----:B------:R-:W-:Y:S01]  /*6180*/  @!PT LDS RZ, [RZ] ;  /* 0x00000000fffff984 */ /* 0x000fe20000000800 */
[----:B------:R-:W-:Y:S01]  /*6190*/  @!PT LDS RZ, [RZ] ;  /* 0x00000000fffff984 */ /* 0x000fe20000000800 */
[----:B------:R-:W-:Y:S01]  /*61a0*/  @!PT LDS RZ, [RZ] ;  /* 0x00000000fffff984 */ /* 0x000fe20000000800 */
[----:B------:R-:W-:Y:S01]  /*61b0*/  @!PT LDS RZ, [RZ] ;  /* 0x00000000fffff984 */ /* 0x000fe20000000800 */
[----:B------:R5:W-:Y:S06]  /*61c0*/  MEMBAR.ALL.CTA ;  /* 0x0000000000007992 */ /* 0x000bec0000008000 */
[----:B-----5:R-:W5:Y:S02]  /*61d0*/  FENCE.VIEW.ASYNC.S ;  /* 0x00000000000073c6 */ /* 0x020f640000000000 */
[----:B-----5:R-:W-:Y:S03]  /*61e0*/  SYNCS.ARRIVE.TRANS64.RED.A1T0 RZ, [UR4], RZ ;  /* 0x000000ffffff79a7 */ /* 0x020fe60008100404 */
.L_x_102:
[----:B------:R-:W-:Y:S05]  /*61f0*/  BSYNC B1 ;  /* 0x0000000000017941 */ /* 0x000fea0003800000 */
.L_x_101:
[----:B-1----:R-:W-:Y:S04]  /*6200*/  SHF.R.U32.HI R0, RZ, 0x15, R2 ;  /* 0x00000015ff007819 */ /* 0x002fe80000011602 */
[----:B------:R-:W-:Y:S01]  /*6210*/  LOP3.LUT P0, RZ, R0, 0x3, R80, 0x48, !PT ;  /* 0x0000000300ff7812 */ /* 0x000fe20007804850 */
[----:B------:R-:W-:Y:S01]  /*6220*/  @!UPT UIADD3 URZ, UPT, UPT, URZ, URZ, URZ ;  /* 0x000000fffffff290 */ /* 0x000fe2000fffe0ff */
[----:B------:R-:W-:Y:S11]  /*6230*/  @P4 BRA `(.L_x_106) ;  /* 0x0000000000084947 */ /* 0x000ff60003800000 */
[----:B------:R-:W1:Y:S02]  /*6240*/  SYNCS.PHASECHK.TRANS64.TRYWAIT P1, [R22+URZ+0x110], R3 ;  /* 0x00011003160075a7 */ /* 0x000e6400080211ff */
[----:B-1----:R-:W-:Y:S05]  /*6250*/  @!P1 BRA `(.L_x_107) ;  /* 0x0000001400f09947 */ /* 0x002fea0003800000 */
.L_x_106:
[----:B------:R-:W-:Y:S05]  /*6260*/  @!P0 BRA `(.L_x_108) ;  /* 0x0000000000408947 */ /* 0x000fea0003800000 */
[----:B------:R-:W1:Y:S01]  /*6270*/  LDCU.64 UR8, c[0x4][0x70] ;  /* 0x01000e00ff0877ac */ /* 0x000e620008000a00 */
[----:B------:R-:W-:Y:S01]  /*6280*/  MOV R15, 0x0 ;  /* 0x00000000000f7802 */ /* 0x000fe20000000f00 */
[----:B------:R-:W-:Y:S02]  /*6290*/  HFMA2 R12, -RZ, RZ, 0, 5.9604644775390625e-08 ;  /* 0x00000001ff0c7431 */ /* 0x000fe400000001ff */
[----:B------:R-:W-:Y:S02]  /*62a0*/  IMAD.MOV.U32 R8, RZ, RZ, 0x192 ;  /* 0x00000192ff087424 */ /* 0x000fe400078e00ff */
[----:B------:R-:W-:Y:S01]  /*62b0*/  IMAD.MOV.U32 R13, RZ, RZ, RZ ;  /* 0x000000ffff0d7224 */ /* 0x000fe200078e00ff */
[----:B------:R-:W5:Y:S01]  /*62c0*/  LDCU.64 UR6, c[0x4][0x78] ;  /* 0x01000f00ff0677ac */ /* 0x000f620008000a00 */
[----:B------:R-:W2:Y:S01]  /*62d0*/  LDC.64 R14, c[0x4][R15] ;  /* 0x010000000f0e7b82 */ /* 0x000ea20000000a00 */
[----:B------:R-:W3:Y:S01]  /*62e0*/  LDCU.64 UR4, c[0x4][0x10] ;  /* 0x01000200ff0477ac */ /* 0x000ee20008000a00 */
[----:B-1----:R-:W-:Y:S01]  /*62f0*/  MOV R5, UR9 ;  /* 0x0000000900057c02 */ /* 0x002fe20008000f00 */
[----:B------:R-:W-:Y:S01]  /*6300*/  IMAD.U32 R4, RZ, RZ, UR8 ;  /* 0x00000008ff047e24 */ /* 0x000fe2000f8e00ff */
[----:B-----5:R-:W-:Y:S01]  /*6310*/  MOV R7, UR7 ;  /* 0x0000000700077c02 */ /* 0x020fe20008000f00 */
[----:B------:R-:W-:Y:S01]  /*6320*/  IMAD.U32 R6, RZ, RZ, UR6 ;  /* 0x00000006ff067e24 */ /* 0x000fe2000f8e00ff */
[----:B---3--:R-:W-:Y:S01]  /*6330*/  MOV R11, UR5 ;  /* 0x00000005000b7c02 */ /* 0x008fe20008000f00 */
[----:B------:R-:W-:Y:S02]  /*6340*/  IMAD.U32 R10, RZ, RZ, UR4 ;  /* 0x00000004ff0a7e24 */ /* 0x000fe4000f8e00ff */
[----:B------:R-:W-:Y:S07]  /*6350*/  LEPC R20, `(.L_x_108) ;  /* 0x000000001014794e */ /* 0x000fee0000000000 */
[----:B--2-4-:R-:W-:Y:S05]  /*6360*/  CALL.ABS.NOINC R14 ;  /* 0x000000000e007343 */ /* 0x014fea0003c00000 */
.L_x_108:
[----:B------:R-:W-:Y:S01]  /*6370*/  LOP3.LUT P0, RZ, R76, 0x60, RZ, 0xc0, !PT ;  /* 0x000000604cff7812 */ /* 0x000fe2000780c0ff */
[----:B------:R-:W-:Y:S05]  /*6380*/  WARPSYNC.ALL ;  /* 0x0000000000007948 */ /* 0x000fea0003800000 */
[----:B------:R-:W-:Y:S01]  /*6390*/  R2UR UR4, R2 ;  /* 0x00000000020472ca */ /* 0x000fe200000e0000 */
[----:B------:R-:W-:Y:S01]  /*63a0*/  BSSY.RECONVERGENT B0, `(.L_x_109) ;  /* 0x000009f000007945 */ /* 0x000fe20003800200 */
[-C--:B---3--:R-:W-:Y:S02]  /*63b0*/  F2FP.F16.E5M2.UNPACK_B R2, R16.reuse ;  /* 0x00000010ff02723e */ /* 0x088fe400020004ff */
[----:B------:R-:W-:Y:S02]  /*63c0*/  F2FP.F16.E5M2.UNPACK_B R16, R16.H1 ;  /* 0x00000010ff10723e */ /* 0x000fe400030004ff */
[----:B------:R-:W-:Y:S01]  /*63d0*/  R2UR UR5, R22 ;  /* 0x00000000160572ca */ /* 0x000fe200000e0000 */
[----:B------:R-:W-:Y:S01]  /*63e0*/  HADD2.F32 R0, -RZ, R2.H0_H0 ;  /* 0x20000002ff007230 */ /* 0x000fe20000004100 */
[-C--:B------:R-:W-:Y:S01]  /*63f0*/  F2FP.F16.E5M2.UNPACK_B R42, R17.reuse ;  /* 0x00000011ff2a723e */ /* 0x080fe200020004ff */
[--C-:B------:R-:W-:Y:S01]  /*6400*/  HADD2.F32 R3, -RZ, R16.reuse.H0_H0 ;  /* 0x20000010ff037230 */ /* 0x100fe20000004100 */
[----:B------:R-:W-:Y:S01]  /*6410*/  F2FP.F16.E5M2.UNPACK_B R44, R17.H1 ;  /* 0x00000011ff2c723e */ /* 0x000fe200030004ff */
[----:B------:R-:W-:Y:S01]  /*6420*/  HADD2.F32 R40, -RZ, R16.H1_H1 ;  /* 0x30000010ff287230 */ /* 0x000fe20000004100 */
[-C--:B------:R-:W-:Y:S01]  /*6430*/  F2FP.F16.E5M2.UNPACK_B R46, R18.reuse ;  /* 0x00000012ff2e723e */ /* 0x080fe200020004ff */
[----:B------:R-:W-:Y:S01]  /*6440*/  HADD2.F32 R2, -RZ, R2.H1_H1 ;  /* 0x30000002ff027230 */ /* 0x000fe20000004100 */
[----:B------:R-:W-:Y:S01]  /*6450*/  F2FP.F16.E5M2.UNPACK_B R48, R18.H1 ;  /* 0x00000012ff30723e */ /* 0x000fe200030004ff */
[--C-:B------:R-:W-:Y:S01]  /*6460*/  HADD2.F32 R41, -RZ, R42.reuse.H0_H0 ;  /* 0x2000002aff297230 */ /* 0x100fe20000004100 */
[-C--:B------:R-:W-:Y:S01]  /*6470*/  F2FP.F16.E5M2.UNPACK_B R50, R19.reuse ;  /* 0x00000013ff32723e */ /* 0x080fe200020004ff */
[----:B------:R-:W-:Y:S01]  /*6480*/  HADD2.F32 R42, -RZ, R42.H1_H1 ;  /* 0x3000002aff2a7230 */ /* 0x000fe20000004100 */
[----:B------:R-:W-:Y:S01]  /*6490*/  F2FP.F16.E5M2.UNPACK_B R52, R19.H1 ;  /* 0x00000013ff34723e */ /* 0x000fe200030004ff */
[----:B------:R-:W-:Y:S01]  /*64a0*/  HADD2.F32 R43, -RZ, R44.H0_H0 ;  /* 0x2000002cff2b7230 */ /* 0x000fe20000004100 */
[----:B------:R-:W-:Y:S01]  /*64b0*/  LDTM.16dp32bit_t0_t15.x32 R4, tmem[UR4] ;  /* 0x00000004000479ee */ /* 0x000fe20008a80000 */
[----:B------:R-:W1:Y:S01]  /*64c0*/  LDTM.16dp32bit_t16_t31.x32 R4, tmem[UR4+0x20] ;  /* 0x00002004000479ee */ /* 0x000e620008aa0000 */
[----:B------:R-:W-:Y:S01]  /*64d0*/  NOP ;  /* 0x0000000000007918 */ /* 0x000fe20000000000 */
[----:B------:R-:W-:Y:S01]  /*64e0*/  UIADD3 UR4, UPT, UPT, UR5, 0x130, URZ ;  /* 0x0000013005047890 */ /* 0x000fe2000fffe0ff */
[--C-:B------:R-:W-:Y:S01]  /*64f0*/  HADD2.F32 R45, -RZ, R46.reuse.H0_H0 ;  /* 0x2000002eff2d7230 */ /* 0x100fe20000004100 */
[----:B------:R-:W-:Y:S01]  /*6500*/  F2FP.F16.E5M2.UNPACK_B R54, R64 ;  /* 0x00000040ff36723e */ /* 0x000fe200020004ff */
[----:B------:R-:W-:Y:S01]  /*6510*/  HADD2.F32 R46, -RZ, R46.H1_H1 ;  /* 0x3000002eff2e7230 */ /* 0x000fe20000004100 */
[----:B------:R-:W-:Y:S01]  /*6520*/  UPRMT UR4, UR48, 0x654, UR4 ;  /* 0x0000065430047896 */ /* 0x000fe20008000004 */
[--C-:B------:R-:W-:Y:S01]  /*6530*/  HADD2.F32 R49, -RZ, R50.reuse.H0_H0 ;  /* 0x20000032ff317230 */ /* 0x100fe20000004100 */
[-C--:B------:R-:W-:Y:S01]  /*6540*/  F2FP.F16.E5M2.UNPACK_B R58, R65.reuse ;  /* 0x00000041ff3a723e */ /* 0x080fe200020004ff */
[----:B------:R-:W-:Y:S01]  /*6550*/  HADD2.F32 R50, -RZ, R50.H1_H1 ;  /* 0x30000032ff327230 */ /* 0x000fe20000004100 */
[----:B------:R-:W-:Y:S01]  /*6560*/  F2FP.F16.E5M2.UNPACK_B R62, R66 ;  /* 0x00000042ff3e723e */ /* 0x000fe200020004ff */
[--C-:B------:R-:W-:Y:S01]  /*6570*/  HADD2.F32 R53, -RZ, R54.reuse.H0_H0 ;  /* 0x20000036ff357230 */ /* 0x100fe20000004100 */
[----:B------:R-:W-:Y:S01]  /*6580*/  F2FP.F16.E5M2.UNPACK_B R56, R64.H1 ;  /* 0x00000040ff38723e */ /* 0x000fe200030004ff */
[----:B------:R-:W-:Y:S01]  /*6590*/  HADD2.F32 R54, -RZ, R54.H1_H1 ;  /* 0x30000036ff367230 */ /* 0x000fe20000004100 */
[----:B------:R-:W-:Y:S01]  /*65a0*/  F2FP.F16.E5M2.UNPACK_B R60, R65.H1 ;  /* 0x00000041ff3c723e */ /* 0x000fe200030004ff */
[----:B-1----:R-:W-:Y:S01]  /*65b0*/  SYNCS.ARRIVE.TRANS64.RED.A1T0 RZ, [UR4], RZ ;  /* 0x000000ffffff79a7 */ /* 0x002fe20008100404 */
[--C-:B------:R-:W-:Y:S01]  /*65c0*/  HADD2.F32 R57, -RZ, R58.reuse.H0_H0 ;  /* 0x2000003aff397230 */ /* 0x100fe20000004100 */
[-C--:B------:R-:W-:Y:S01]  /*65d0*/  F2FP.F16.E5M2.UNPACK_B R65, R67.reuse ;  /* 0x00000043ff41723e */ /* 0x080fe200020004ff */
[----:B------:R-:W-:Y:S01]  /*65e0*/  HADD2.F32 R58, -RZ, R58.H1_H1 ;  /* 0x3000003aff3a7230 */ /* 0x000fe20000004100 */
[----:B------:R-:W-:Y:S01]  /*65f0*/  F2FP.F16.E5M2.UNPACK_B R64, R66.H1 ;  /* 0x00000042ff40723e */ /* 0x000fe200030004ff */
[--C-:B------:R-:W-:Y:S01]  /*6600*/  HADD2.F32 R61, -RZ, R62.reuse.H0_H0 ;  /* 0x2000003eff3d7230 */ /* 0x100fe20000004100 */
[----:B------:R-:W-:Y:S01]  /*6610*/  F2FP.F16.E5M2.UNPACK_B R67, R67.H1 ;  /* 0x00000043ff43723e */ /* 0x000fe200030004ff */
[----:B------:R-:W-:Y:S01]  /*6620*/  HADD2.F32 R62, -RZ, R62.H1_H1 ;  /* 0x3000003eff3e7230 */ /* 0x000fe20000004100 */
[----:B------:R-:W-:Y:S01]  /*6630*/  IADD3 R36, PT, PT, R36, 0x1, RZ ;  /* 0x0000000124247810 */ /* 0x000fe20007ffe0ff */
[C---:B----4-:R-:W-:Y:S01]  /*6640*/  FMUL R4, R38.reuse, R4 ;  /* 0x0000000426047220 */ /* 0x050fe20000400000 */
[C---:B------:R-:W-:Y:S01]  /*6650*/  FMUL R5, R38.reuse, R5 ;  /* 0x0000000526057220 */ /* 0x040fe20000400000 */
[C---:B------:R-:W-:Y:S01]  /*6660*/  FMUL R8, R38.reuse, R8 ;  /* 0x0000000826087220 */ /* 0x040fe20000400000 */
[C---:B------:R-:W-:Y:S01]  /*6670*/  FMUL R9, R38.reuse, R9 ;  /* 0x0000000926097220 */ /* 0x040fe20000400000 */
[C---:B------:R-:W-:Y:S01]  /*6680*/  FFMA R4, R39.reuse, R0, R4 ;  /* 0x0000000027047223 */ /* 0x040fe20000000004 */
[C---:B------:R-:W-:Y:S01]  /*6690*/  FFMA R5, R39.reuse, R2, R5 ;  /* 0x0000000227057223 */ /* 0x040fe20000000005 */
[C---:B------:R-:W-:Y:S01]  /*66a0*/  FMUL R12, R38.reuse, R12 ;  /* 0x0000000c260c7220 */ /* 0x040fe20000400000 */
        /* <DEDUP_REMOVED lines=10> */
[----:B------:R-:W-:Y:S02]  /*6750*/  HADD2.F32 R44, -RZ, R44.H1_H1 ;  /* 0x3000002cff2c7230 */ /* 0x000fe40000004100 */
[C---:B------:R-:W-:Y:S01]  /*6760*/  FMUL R10, R38.reuse, R10 ;  /* 0x0000000a260a7220 */ /* 0x040fe20000400000 */
[C---:B------:R-:W-:Y:S01]  /*6770*/  FFMA R6, R39.reuse, R3, R6 ;  /* 0x0000000327067223 */ /* 0x040fe20000000006 */
[C---:B------:R-:W-:Y:S01]  /*6780*/  FFMA R7, R39.reuse, R40, R7 ;  /* 0x0000002827077223 */ /* 0x040fe20000000007 */
[C---:B------:R-:W-:Y:S01]  /*6790*/  FFMA R8, R39.reuse, R41, R8 ;  /* 0x0000002927087223 */ /* 0x040fe20000000008 */
[C---:B------:R-:W-:Y:S01]  /*67a0*/  FFMA R9, R39.reuse, R42, R9 ;  /* 0x0000002a27097223 */ /* 0x040fe20000000009 */
[----:B------:R-:W-:Y:S01]  /*67b0*/  FFMA R10, R39, R43, R10 ;  /* 0x0000002b270a7223 */ /* 0x000fe2000000000a */
[--C-:B------:R-:W-:Y:S01]  /*67c0*/  HADD2.F32 R40, -RZ, R65.reuse.H0_H0 ;  /* 0x20000041ff287230 */ /* 0x100fe20000004100 */
[----:B------:R-:W-:Y:S01]  /*67d0*/  F2FP.SATFINITE.E5M2.F32.PACK_AB_MERGE_C R86, R7, R6, RZ ;  /* 0x000000060756723e */ /* 0x000fe200048060ff */
[C---:B------:R-:W-:Y:S01]  /*67e0*/  FMUL R7, R38.reuse, R24 ;  /* 0x0000001826077220 */ /* 0x040fe20000400000 */
[C---:B------:R-:W-:Y:S01]  /*67f0*/  FMUL R24, R38.reuse, R29 ;  /* 0x0000001d26187220 */ /* 0x040fe20000400000 */
[C---:B------:R-:W-:Y:S01]  /*6800*/  FMUL R29, R38.reuse, R34 ;  /* 0x00000022261d7220 */ /* 0x040fe20000400000 */
[----:B------:R-:W-:Y:S02]  /*6810*/  HADD2.F32 R65, -RZ, R65.H1_H1 ;  /* 0x30000041ff417230 */ /* 0x000fe40000004100 */
[C---:B------:R-:W-:Y:S01]  /*6820*/  FMUL R11, R38.reuse, R11 ;  /* 0x0000000b260b7220 */ /* 0x040fe20000400000 */
[--C-:B------:R-:W-:Y:S02]  /*6830*/  HADD2.F32 R47, -RZ, R48.reuse.H0_H0 ;  /* 0x20000030ff2f7230 */ /* 0x100fe40000004100 */
[C---:B------:R-:W-:Y:S01]  /*6840*/  FMUL R14, R38.reuse, R14 ;  /* 0x0000000e260e7220 */ /* 0x040fe20000400000 */
[----:B------:R-:W-:Y:S02]  /*6850*/  HADD2.F32 R48, -RZ, R48.H1_H1 ;  /* 0x30000030ff307230 */ /* 0x000fe40000004100 */
[C---:B------:R-:W-:Y:S01]  /*6860*/  FFMA R11, R39.reuse, R44, R11 ;  /* 0x0000002c270b7223 */ /* 0x040fe2000000000b */
[C---:B------:R-:W-:Y:S01]  /*6870*/  FFMA R12, R39.reuse, R45, R12 ;  /* 0x0000002d270c7223 */ /* 0x040fe2000000000c */
[C---:B------:R-:W-:Y:S01]  /*6880*/  FFMA R13, R39.reuse, R46, R13 ;  /* 0x0000002e270d7223 */ /* 0x040fe2000000000d */
[----:B------:R-:W-:Y:S01]  /*6890*/  FFMA R14, R39, R47, R14 ;  /* 0x0000002f270e7223 */ /* 0x000fe2000000000e */
[C---:B------:R-:W-:Y:S01]  /*68a0*/  FMUL R15, R38.reuse, R15 ;  /* 0x0000000f260f7220 */ /* 0x040fe20000400000 */
[--C-:B------:R-:W-:Y:S01]  /*68b0*/  HADD2.F32 R51, -RZ, R52.reuse.H0_H0 ;  /* 0x20000034ff337230 */ /* 0x100fe20000004100 */
[----:B------:R-:W-:Y:S01]  /*68c0*/  F2FP.SATFINITE.E5M2.F32.PACK_AB_MERGE_C R10, R11, R10, RZ ;  /* 0x0000000a0b0a723e */ /* 0x000fe200048060ff */
[----:B------:R-:W-:Y:S02]  /*68d0*/  HADD2.F32 R52, -RZ, R52.H1_H1 ;  /* 0x30000034ff347230 */ /* 0x000fe40000004100 */
[C---:B------:R-:W-:Y:S01]  /*68e0*/  FFMA R15, R39.reuse, R48, R15 ;  /* 0x00000030270f7223 */ /* 0x040fe2000000000f */
[C---:B------:R-:W-:Y:S01]  /*68f0*/  FFMA R16, R39.reuse, R49, R16 ;  /* 0x0000003127107223 */ /* 0x040fe20000000010 */
[C---:B------:R-:W-:Y:S01]  /*6900*/  FFMA R17, R39.reuse, R50, R17 ;  /* 0x0000003227117223 */ /* 0x040fe20000000011 */
[C---:B------:R-:W-:Y:S01]  /*6910*/  FMUL R18, R38.reuse, R18 ;  /* 0x0000001226127220 */ /* 0x040fe20000400000 */
[C---:B------:R-:W-:Y:S01]  /*6920*/  FMUL R19, R38.reuse, R19 ;  /* 0x0000001326137220 */ /* 0x040fe20000400000 */
[--C-:B------:R-:W-:Y:S02]  /*6930*/  HADD2.F32 R55, -RZ, R56.reuse.H0_H0 ;  /* 0x20000038ff377230 */ /* 0x100fe40000004100 */
[C---:B------:R-:W-:Y:S01]  /*6940*/  FMUL R3, R38.reuse, R22 ;  /* 0x0000001626037220 */ /* 0x040fe20000400000 */
[C---:B------:R-:W-:Y:S01]  /*6950*/  FFMA R18, R39.reuse, R51, R18 ;  /* 0x0000003327127223 */ /* 0x040fe20000000012 */
[----:B------:R-:W-:Y:S02]  /*6960*/  HADD2.F32 R56, -RZ, R56.H1_H1 ;  /* 0x30000038ff387230 */ /* 0x000fe40000004100 */
[C---:B------:R-:W-:Y:S01]  /*6970*/  FFMA R19, R39.reuse, R52, R19 ;  /* 0x0000003427137223 */ /* 0x040fe20000000013 */
[C---:B------:R-:W-:Y:S01]  /*6980*/  FMUL R6, R38.reuse, R23 ;  /* 0x0000001726067220 */ /* 0x040fe20000400000 */
[C---:B------:R-:W-:Y:S01]  /*6990*/  FFMA R0, R39.reuse, R53, R0 ;  /* 0x0000003527007223 */ /* 0x040fe20000000000 */
[C---:B------:R-:W-:Y:S01]  /*69a0*/  FFMA R2, R39.reuse, R54, R2 ;  /* 0x0000003627027223 */ /* 0x040fe20000000002 */
[--C-:B------:R-:W-:Y:S02]  /*69b0*/  HADD2.F32 R59, -RZ, R60.reuse.H0_H0 ;  /* 0x2000003cff3b7230 */ /* 0x100fe40000004100 */
[C---:B------:R-:W-:Y:S01]  /*69c0*/  FFMA R3, R39.reuse, R55, R3 ;  /* 0x0000003727037223 */ /* 0x040fe20000000003 */
[----:B------:R-:W-:Y:S02]  /*69d0*/  HADD2.F32 R60, -RZ, R60.H1_H1 ;  /* 0x3000003cff3c7230 */ /* 0x000fe40000004100 */
[C---:B------:R-:W-:Y:S01]  /*69e0*/  FMUL R21, R38.reuse, R26 ;  /* 0x0000001a26157220 */ /* 0x040fe20000400000 */
[C---:B------:R-:W-:Y:S01]  /*69f0*/  FMUL R22, R38.reuse, R27 ;  /* 0x0000001b26167220 */ /* 0x040fe20000400000 */
[C---:B------:R-:W-:Y:S01]  /*6a00*/  FFMA R6, R39.reuse, R56, R6 ;  /* 0x0000003827067223 */ /* 0x040fe20000000006 */
[C---:B------:R-:W-:Y:S01]  /*6a10*/  FFMA R7, R39.reuse, R57, R7 ;  /* 0x0000003927077223 */ /* 0x040fe20000000007 */
[C---:B------:R-:W-:Y:S01]  /*6a20*/  FMUL R23, R38.reuse, R28 ;  /* 0x0000001c26177220 */ /* 0x040fe20000400000 */
[C---:B------:R-:W-:Y:S01]  /*6a30*/  FFMA R20, R39.reuse, R58, R20 ;  /* 0x0000003a27147223 */ /* 0x040fe20000000014 */
[--C-:B------:R-:W-:Y:S02]  /*6a40*/  HADD2.F32 R63, -RZ, R64.reuse.H0_H0 ;  /* 0x20000040ff3f7230 */ /* 0x100fe40000004100 */
[C---:B------:R-:W-:Y:S01]  /*6a50*/  FFMA R21, R39.reuse, R59, R21 ;  /* 0x0000003b27157223 */ /* 0x040fe20000000015 */
[----:B------:R-:W-:Y:S02]  /*6a60*/  HADD2.F32 R64, -RZ, R64.H1_H1 ;  /* 0x30000040ff407230 */ /* 0x000fe40000004100 */
[C---:B------:R-:W-:Y:S01]  /*6a70*/  FFMA R22, R39.reuse, R60, R22 ;  /* 0x0000003c27167223 */ /* 0x040fe20000000016 */
[C---:B------:R-:W-:Y:S01]  /*6a80*/  FMUL R26, R38.reuse, R31 ;  /* 0x0000001f261a7220 */ /* 0x040fe20000400000 */
[C---:B------:R-:W-:Y:S01]  /*6a90*/  FMUL R27, R38.reuse, R32 ;  /* 0x00000020261b7220 */ /* 0x040fe20000400000 */
[C---:B------:R-:W-:Y:S01]  /*6aa0*/  FFMA R23, R39.reuse, R61, R23 ;  /* 0x0000003d27177223 */ /* 0x040fe20000000017 */
[----:B------:R-:W-:Y:S01]  /*6ab0*/  FMUL R28, R38, R33 ;  /* 0x00000021261c7220 */ /* 0x000fe20000400000 */
[C---:B------:R-:W-:Y:S01]  /*6ac0*/  FFMA R24, R39.reuse, R62, R24 ;  /* 0x0000003e27187223 */ /* 0x040fe20000000018 */
[--C-:B------:R-:W-:Y:S02]  /*6ad0*/  HADD2.F32 R66, -RZ, R67.reuse.H0_H0 ;  /* 0x20000043ff427230 */ /* 0x100fe40000004100 */
[C---:B------:R-:W-:Y:S01]  /*6ae0*/  FFMA R25, R39.reuse, R63, R25 ;  /* 0x0000003f27197223 */ /* 0x040fe20000000019 */
[----:B------:R-:W-:Y:S02]  /*6af0*/  HADD2.F32 R67, -RZ, R67.H1_H1 ;  /* 0x30000043ff437230 */ /* 0x000fe40000004100 */
[----:B------:R-:W-:Y:S01]  /*6b00*/  FFMA R26, R39, R64, R26 ;  /* 0x00000040271a7223 */ /* 0x000fe2000000001a */
[----:B------:R-:W-:Y:S01]  /*6b10*/  F2FP.SATFINITE.E5M2.F32.PACK_AB_MERGE_C R14, R15, R14, RZ ;  /* 0x0000000e0f0e723e */ /* 0x000fe200048060ff */
[----:B------:R-:W-:Y:S01]  /*6b20*/  FFMA R27, R39, R40, R27 ;  /* 0x00000028271b7223 */ /* 0x000fe2000000001b */
[----:B------:R-:W-:Y:S01]  /*6b30*/  F2FP.SATFINITE.E5M2.F32.PACK_AB_MERGE_C R18, R19, R18, RZ ;  /* 0x000000121312723e */ /* 0x000fe200048060ff */
[C---:B------:R-:W-:Y:S01]  /*6b40*/  FFMA R28, R39.reuse, R65, R28 ;  /* 0x00000041271c7223 */ /* 0x040fe2000000001c */
[C---:B------:R-:W-:Y:S01]  /*6b50*/  FFMA R29, R39.reuse, R66, R29 ;  /* 0x00000042271d7223 */ /* 0x040fe2000000001d */
[----:B------:R-:W-:Y:S01]  /*6b60*/  FFMA R30, R39, R67, R30 ;  /* 0x00000043271e7223 */ /* 0x000fe2000000001e */
[----:B------:R-:W-:Y:S02]  /*6b70*/  F2FP.SATFINITE.E5M2.F32.PACK_AB_MERGE_C R32, R5, R4, R86 ;  /* 0x000000040520723e */ /* 0x000fe40004806056 */
[----:B------:R-:W-:Y:S02]  /*6b80*/  F2FP.SATFINITE.E5M2.F32.PACK_AB_MERGE_C R33, R9, R8, R10 ;  /* 0x000000080921723e */ /* 0x000fe4000480600a */
[----:B------:R-:W-:Y:S02]  /*6b90*/  F2FP.SATFINITE.E5M2.F32.PACK_AB_MERGE_C R34, R13, R12, R14 ;  /* 0x0000000c0d22723e */ /* 0x000fe4000480600e */
[----:B------:R-:W-:Y:S02]  /*6ba0*/  F2FP.SATFINITE.E5M2.F32.PACK_AB_MERGE_C R35, R17, R16, R18 ;  /* 0x000000101123723e */ /* 0x000fe40004806012 */
[----:B------:R-:W-:Y:S02]  /*6bb0*/  F2FP.SATFINITE.E5M2.F32.PACK_AB_MERGE_C R3, R6, R3, RZ ;  /* 0x000000030603723e */ /* 0x000fe400048060ff */
[----:B------:R-:W-:Y:S01]  /*6bc0*/  F2FP.SATFINITE.E5M2.F32.PACK_AB_MERGE_C R5, R22, R21, RZ ;  /* 0x000000151605723e */ /* 0x000fe200048060ff */
[----:B------:R1:W-:Y:S01]  /*6bd0*/  STS.128 [R78+UR44+0x1200], R32 ;  /* 0x001200204e007988 */ /* 0x0003e20008000c2c */
[----:B------:R-:W-:Y:S02]  /*6be0*/  F2FP.SATFINITE.E5M2.F32.PACK_AB_MERGE_C R6, R26, R25, RZ ;  /* 0x000000191a06723e */ /* 0x000fe400048060ff */
[----:B------:R-:W-:Y:S02]  /*6bf0*/  F2FP.SATFINITE.E5M2.F32.PACK_AB_MERGE_C R29, R30, R29, RZ ;  /* 0x0000001d1e1d723e */ /* 0x000fe400048060ff */
[----:B------:R-:W-:Y:S02]  /*6c00*/  F2FP.SATFINITE.E5M2.F32.PACK_AB_MERGE_C R5, R20, R7, R5 ;  /* 0x000000071405723e */ /* 0x000fe40004806005 */
[----:B------:R-:W-:Y:S02]  /*6c10*/  F2FP.SATFINITE.E5M2.F32.PACK_AB_MERGE_C R4, R2, R0, R3 ;  /* 0x000000000204723e */ /* 0x000fe40004806003 */
[----:B------:R-:W-:Y:S02]  /*6c20*/  F2FP.SATFINITE.E5M2.F32.PACK_AB_MERGE_C R6, R24, R23, R6 ;  /* 0x000000171806723e */ /* 0x000fe40004806006 */
[----:B------:R-:W-:Y:S05]  /*6c30*/  F2FP.SATFINITE.E5M2.F32.PACK_AB_MERGE_C R7, R28, R27, R29 ;  /* 0x0000001b1c07723e */ /* 0x000fea000480601d */
[----:B------:R1:W-:Y:S01]  /*6c40*/  STS.128 [R77+0x1010], R4 ;  /* 0x001010044d007388 */ /* 0x0003e20000000c00 */
[----:B------:R-:W-:Y:S01]  /*6c50*/  @!PT LDS RZ, [RZ] ;  /* 0x00000000fffff984 */ /* 0x000fe20000000800 */
[----:B------:R-:W-:Y:S01]  /*6c60*/  @!PT LDS RZ, [RZ] ;  /* 0x00000000fffff984 */ /* 0x000fe20000000800 */
[----:B------:R-:W-:Y:S01]  /*6c70*/  @!PT LDS RZ, [RZ] ;  /* 0x00000000fffff984 */ /* 0x000fe20000000800 */
[----:B------:R-:W-:Y:S01]  /*6c80*/  @!PT LDS RZ, [RZ] ;  /* 0x00000000fffff984 */ /* 0x000fe20000000800 */
[----:B------:R3:W-:Y:S07]  /*6c90*/  MEMBAR.ALL.CTA ;  /* 0x0000000000007992 */ /* 0x0007ee0000008000 */
[----:B---3--:R-:W3:Y:S02]  /*6ca0*/  FENCE.VIEW.ASYNC.S ;  /* 0x00000000000073c6 */ /* 0x008ee40000000000 */
[----:B---3--:R-:W-:Y:S06]  /*6cb0*/  BAR.SYNC.DEFER_BLOCKING 0x1, 0x80 ;  /* 0x0042000000007b1d */ /* 0x008fec0000010000 */
[----:B------:R-:W-:Y:S05]  /*6cc0*/  @P0 BRA `(.L_x_110) ;  /* 0x0000000000300947 */ /* 0x000fea0003800000 */
[----:B------:R-:W-:Y:S02]  /*6cd0*/  UIADD3 UR4, UPT, UPT, UR44, 0x1200, URZ ;  /* 0x000012002c047890 */ /* 0x000fe4000fffe0ff */
[----:B------:R-:W-:Y:S02]  /*6ce0*/  USHF.L.U32 UR9, UR45, 0x6, URZ ;  /* 0x000000062d097899 */ /* 0x000fe400080006ff */
[----:B------:R-:W-:Y:S02]  /*6cf0*/  USHF.L.U32 UR10, UR46, 0x6, URZ ;  /* 0x000000062e0a7899 */ /* 0x000fe400080006ff */
[----:B------:R-:W-:Y:S01]  /*6d00*/  MOV R85, UR4 ;  /* 0x0000000400557c02 */ /* 0x000fe20008000f00 */
[----:B------:R-:W-:Y:S01]  /*6d10*/  UIADD3 UR4, UP0, UPT, UR62, 0x680, URZ ;  /* 0x000006803e047890 */ /* 0x000fe2000ff1e0ff */
[----:B------:R-:W-:Y:S02]  /*6d20*/  UMOV UR11, UR36 ;  /* 0x00000024000b7c82 */ /* 0x000fe40008000000 */
[----:B------:R-:W-:Y:S01]  /*6d30*/  R2UR UR8, R85 ;  /* 0x00000000550872ca */ /* 0x000fe200000e0000 */
[----:B------:R-:W-:Y:S11]  /*6d40*/  UIADD3.X UR5, UPT, UPT, URZ, UR63, URZ, UP0, !UPT ;  /* 0x0000003fff057290 */ /* 0x000ff600087fe4ff */
[----:B------:R-:W-:Y:S01]  /*6d50*/  @!UPT UIADD3 URZ, UPT, UPT, URZ, URZ, URZ ;  /* 0x000000fffffff290 */ /* 0x000fe2000fffe0ff */
[----:B------:R3:W-:Y:S01]  /*6d60*/  UTMASTG.3D [UR8], [UR4] ;  /* 0x00000008040073b5 */ /* 0x0007e20008010000 */
[----:B------:R0:W-:Y:S01]  /*6d70*/  UTMACMDFLUSH ;  /* 0x00000000000079b7 */ /* 0x0001e20000000000 */
[----:B---3--:R-:W-:Y:S04]  /*6d80*/  DEPBAR.LE SB0, 0x0 ;  /* 0x000080000000791a */ /* 0x008fe80000000000 */
.L_x_110:
[----:B------:R-:W-:Y:S05]  /*6d90*/  BSYNC.RECONVERGENT B0 ;  /* 0x0000000000007941 */ /* 0x000fea0003800200 */
.L_x_109:
[----:B------:R-:W-:Y:S01]  /*6da0*/  BAR.SYNC.DEFER_BLOCKING 0x1, 0x80 ;  /* 0x0042000000007b1d */ /* 0x000fe20000010000 */
[----:B------:R-:W-:Y:S01]  /*6db0*/  ISETP.NE.AND P0, PT, R81, 0x2, PT ;  /* 0x000000025100780c */ /* 0x000fe20003f05270 */
[----:B------:R-:W-:Y:S01]  /*6dc0*/  UISETP.NE.AND UP0, UPT, UR47, URZ, UPT ;  /* 0x000000ff2f00728c */ /* 0x000fe2000bf05270 */
[----:B------:R-:W-:Y:S01]  /*6dd0*/  ISETP.NE.AND P1, PT, R36, 0x4, PT ;  /* 0x000000042400780c */ /* 0x000fe20003f25270 */
[----:B------:R-:W-:Y:S01]  /*6de0*/  UIADD3 UR45, UPT, UPT, UR37, UR57, URZ ;  /* 0x00000039252d7290 */ /* 0x000fe2000fffe0ff */
[----:B------:R-:W-:Y:S01]  /*6df0*/  SEL R2, RZ, 0x1, P0 ;  /* 0x00000001ff027807 */ /* 0x000fe20000000000 */
[----:B------:R-:W-:Y:S01]  /*6e00*/  UIADD3 UR46, UPT, UPT, UR38, UR60, URZ ;  /* 0x0000003c262e7290 */ /* 0x000fe2000fffe0ff */
[----:B------:R-:W-:Y:S02]  /*6e10*/  SEL R0, RZ, 0x1, P1 ;  /* 0x00000001ff007807 */ /* 0x000fe40000800000 */
[----:B------:R-:W-:Y:S02]  /*6e20*/  LOP3.LUT R83, R83, R2, RZ, 0x3c, !PT ;  /* 0x0000000253537212 */ /* 0x000fe400078e3cff */
[----:B------:R-:W-:Y:S02]  /*6e30*/  LOP3.LUT R84, R84, R0, RZ, 0x3c, !PT ;  /* 0x0000000054547212 */ /* 0x000fe400078e3cff */
[----:B------:R-:W-:Y:S02]  /*6e40*/  SEL R81, R81, RZ, P0 ;  /* 0x000000ff51517207 */ /* 0x000fe40000000000 */
[----:B------:R-:W-:Y:S01]  /*6e50*/  SEL R36, R36, RZ, P1 ;  /* 0x000000ff24247207 */ /* 0x000fe20000800000 */
[----:B------:R-:W-:Y:S01]  /*6e60*/  UMOV UR36, UR51 ;  /* 0x0000003300247c82 */ /* 0x000fe20008000000 */
[----:B------:R-:W-:Y:S05]  /*6e70*/  BRA.U UP0, `(.L_x_111) ;  /* 0xffffffe5002c7547 */ /* 0x000fea000b83ffff */
[----:B------:R-:W-:Y:S05]  /*6e80*/  EXIT ;  /* 0x000000000000794d */ /* 0x000fea0003800000 */
.L_x_25:
[----:B---3--:R3:W4:Y:S02]  /*6e90*/  SYNCS.PHASECHK.TRANS64.TRYWAIT P0, [R0+URZ+0x160], R2 ;  /* 0x00016002000075a7 */ /* 0x00872400080011ff */
[----:B----4-:R-:W-:Y:S05]  /*6ea0*/  @!P0 NANOSLEEP.SYNCS 0x989680 ;  /* 0x009896800000895d */ /* 0x010fea0003900000 */
[----:B------:R-:W4:Y:S02]  /*6eb0*/  @!P0 SYNCS.PHASECHK.TRANS64 P0, [R0+URZ+0x160], R2 ;  /* 0x00016002000085a7 */ /* 0x000f2400080010ff */
[----:B----4-:R-:W-:Y:S05]  /*6ec0*/  @!P0 BRA `(.L_x_25) ;  /* 0xfffffffc00f08947 */ /* 0x010fea000383ffff */
[----:B------:R-:W-:Y:S05]  /*6ed0*/  BRA `(.L_x_112) ;  /* 0xffffffa800947947 */ /* 0x000fea000383ffff */
.L_x_28:
[----:B--2---:R-:W-:-:S07]  /*6ee0*/  MOV R0, UR33 ;  /* 0x0000002100007c02 */ /* 0x004fce0008000f00 */
.L_x_113:
[----:B--2---:R2:W3:Y:S02]  /*6ef0*/  SYNCS.PHASECHK.TRANS64.TRYWAIT P0, [R0+URZ+0x68], R3 ;  /* 0x00006803000075a7 */ /* 0x0044e400080011ff */
[----:B---3--:R-:W-:Y:S05]  /*6f00*/  @!P0 NANOSLEEP.SYNCS 0x989680 ;  /* 0x009896800000895d */ /* 0x008fea0003900000 */
[----:B------:R-:W3:Y:S02]  /*6f10*/  @!P0 SYNCS.PHASECHK.TRANS64 P0, [R0+URZ+0x68], R3 ;  /* 0x00006803000085a7 */ /* 0x000ee400080010ff */
[----:B---3--:R-:W-:Y:S05]  /*6f20*/  @!P0 BRA `(.L_x_113) ;  /* 0xfffffffc00f08947 */ /* 0x008fea000383ffff */
[----:B------:R-:W-:Y:S05]  /*6f30*/  BRA `(.L_x_27) ;  /* 0xffffffa800dc7947 */ /* 0x000fea000383ffff */
.L_x_35:
[----:B-1----:R-:W-:-:S07]  /*6f40*/  MOV R0, UR17 ;  /* 0x0000001100007c02 */ /* 0x002fce0008000f00 */
.L_x_114:
[----:B-1----:R1:W2:Y:S02]  /*6f50*/  SYNCS.PHASECHK.TRANS64.TRYWAIT P0, [R0+URZ+0x68], R3 ;  /* 0x00006803000075a7 */ /* 0x0022a400080011ff */
[----:B--2---:R-:W-:Y:S05]  /*6f60*/  @!P0 NANOSLEEP.SYNCS 0x989680 ;  /* 0x009896800000895d */ /* 0x004fea0003900000 */
[----:B------:R-:W2:Y:S02]  /*6f70*/  @!P0 SYNCS.PHASECHK.TRANS64 P0, [R0+URZ+0x68], R3 ;  /* 0x00006803000085a7 */ /* 0x000ea400080010ff */
[----:B--2---:R-:W-:Y:S05]  /*6f80*/  @!P0 BRA `(.L_x_114) ;  /* 0xfffffffc00f08947 */ /* 0x004fea000383ffff */
[----:B------:R-:W-:Y:S05]  /*6f90*/  BRA `(.L_x_34) ;  /* 0xffffffac00987947 */ /* 0x000fea000383ffff */
.L_x_40:
[----:B-1----:R1:W2:Y:S02]  /*6fa0*/  SYNCS.PHASECHK.TRANS64.TRYWAIT P0, [R3+URZ+0xf0], R0 ;  /* 0x0000f000030075a7 */ /* 0x0022a400080011ff */
[----:B--2---:R-:W-:Y:S05]  /*6fb0*/  @!P0 NANOSLEEP.SYNCS 0x989680 ;  /* 0x009896800000895d */ /* 0x004fea0003900000 */
[----:B------:R-:W2:Y:S02]  /*6fc0*/  @!P0 SYNCS.PHASECHK.TRANS64 P0, [R3+URZ+0xf0], R0 ;  /* 0x0000f000030085a7 */ /* 0x000ea400080010ff */
[----:B--2---:R-:W-:Y:S05]  /*6fd0*/  @!P0 BRA `(.L_x_40) ;  /* 0xfffffffc00f08947 */ /* 0x004fea000383ffff */
[----:B------:R-:W-:Y:S05]  /*6fe0*/  BRA `(.L_x_115) ;  /* 0xffffffb0003c7947 */ /* 0x000fea000383ffff */
.L_x_44:
[----:B------:R-:W-:-:S07]  /*6ff0*/  MOV R0, UR4 ;  /* 0x0000000400007c02 */ /* 0x000fce0008000f00 */
.L_x_116:
[----:B-1----:R1:W2:Y:S02]  /*7000*/  SYNCS.PHASECHK.TRANS64.TRYWAIT P0, [R0+URZ], R2 ;  /* 0x00000002000075a7 */ /* 0x0022a400080011ff */
[----:B--2---:R-:W-:Y:S05]  /*7010*/  @!P0 NANOSLEEP.SYNCS 0x989680 ;  /* 0x009896800000895d */ /* 0x004fea0003900000 */
[----:B------:R-:W2:Y:S02]  /*7020*/  @!P0 SYNCS.PHASECHK.TRANS64 P0, [R0+URZ], R2 ;  /* 0x00000002000085a7 */ /* 0x000ea400080010ff */
[----:B--2---:R-:W-:Y:S05]  /*7030*/  @!P0 BRA `(.L_x_116) ;  /* 0xfffffffc00f08947 */ /* 0x004fea000383ffff */
[----:B------:R-:W-:Y:S05]  /*7040*/  BRA `(.L_x_117) ;  /* 0xffffffb400e07947 */ /* 0x000fea000383ffff */
.L_x_45:
[----:B------:R-:W-:-:S07]  /*7050*/  MOV R0, UR5 ;  /* 0x0000000500007c02 */ /* 0x000fce0008000f00 */
.L_x_118:
[----:B-1----:R1:W2:Y:S02]  /*7060*/  SYNCS.PHASECHK.TRANS64.TRYWAIT P0, [R0+URZ], R3 ;  /* 0x00000003000075a7 */ /* 0x0022a400080011ff */
[----:B--2---:R-:W-:Y:S05]  /*7070*/  @!P0 NANOSLEEP.SYNCS 0x989680 ;  /* 0x009896800000895d */ /* 0x004fea0003900000 */
[----:B------:R-:W2:Y:S02]  /*7080*/  @!P0 SYNCS.PHASECHK.TRANS64 P0, [R0+URZ], R3 ;  /* 0x00000003000085a7 */ /* 0x000ea400080010ff */
[----:B--2---:R-:W-:Y:S05]  /*7090*/  @!P0 BRA `(.L_x_118) ;  /* 0xfffffffc00f08947 */ /* 0x004fea000383ffff */
[----:B------:R-:W-:Y:S05]  /*70a0*/  BRA `(.L_x_119) ;  /* 0xffffffb400ec7947 */ /* 0x000fea000383ffff */
.L_x_46:
[----:B------:R-:W-:-:S07]  /*70b0*/  MOV R0, UR5 ;  /* 0x0000000500007c02 */ /* 0x000fce0008000f00 */
.L_x_120:
[----:B-1----:R1:W2:Y:S02]  /*70c0*/  SYNCS.PHASECHK.TRANS64.TRYWAIT P0, [R0+URZ], R3 ;  /* 0x00000003000075a7 */ /* 0x0022a400080011ff */
[----:B--2---:R-:W-:Y:S05]  /*70d0*/  @!P0 NANOSLEEP.SYNCS 0x989680 ;  /* 0x009896800000895d */ /* 0x004fea0003900000 */
[----:B------:R-:W2:Y:S02]  /*70e0*/  @!P0 SYNCS.PHASECHK.TRANS64 P0, [R0+URZ], R3 ;  /* 0x00000003000085a7 */ /* 0x000ea400080010ff */
[----:B--2---:R-:W-:Y:S05]  /*70f0*/  @!P0 BRA `(.L_x_120) ;  /* 0xfffffffc00f08947 */ /* 0x004fea000383ffff */
[----:B------:R-:W-:Y:S05]  /*7100*/  BRA `(.L_x_121) ;  /* 0xffffffb400f87947 */ /* 0x000fea000383ffff */
.L_x_47:
[----:B------:R-:W-:-:S07]  /*7110*/  MOV R0, UR5 ;  /* 0x0000000500007c02 */ /* 0x000fce0008000f00 */
.L_x_122:
[----:B-1----:R1:W2:Y:S02]  /*7120*/  SYNCS.PHASECHK.TRANS64.TRYWAIT P0, [R0+URZ], R3 ;  /* 0x00000003000075a7 */ /* 0x0022a400080011ff */
[----:B--2---:R-:W-:Y:S05]  /*7130*/  @!P0 NANOSLEEP.SYNCS 0x989680 ;  /* 0x009896800000895d */ /* 0x004fea0003900000 */
[----:B------:R-:W2:Y:S02]  /*7140*/  @!P0 SYNCS.PHASECHK.TRANS64 P0, [R0+URZ], R3 ;  /* 0x00000003000085a7 */ /* 0x000ea400080010ff */
[----:B--2---:R-:W-:Y:S05]  /*7150*/  @!P0 BRA `(.L_x_122) ;  /* 0xfffffffc00f08947 */ /* 0x004fea000383ffff */
[----:B------:R-:W-:Y:S05]  /*7160*/  BRA `(.L_x_123) ;  /* 0xffffffb800047947 */ /* 0x000fea000383ffff */
.L_x_48:
[----:B------:R-:W-:-:S07]  /*7170*/  MOV R0, UR5 ;  /* 0x0000000500007c02 */ /* 0x000fce0008000f00 */
.L_x_124:
[----:B-1----:R1:W2:Y:S02]  /*7180*/  SYNCS.PHASECHK.TRANS64.TRYWAIT P0, [R0+URZ], R3 ;  /* 0x00000003000075a7 */ /* 0x0022a400080011ff */
[----:B--2---:R-:W-:Y:S05]  /*7190*/  @!P0 NANOSLEEP.SYNCS 0x989680 ;  /* 0x009896800000895d */ /* 0x004fea0003900000 */
[----:B------:R-:W2:Y:S02]  /*71a0*/  @!P0 SYNCS.PHASECHK.TRANS64 P0, [R0+URZ], R3 ;  /* 0x00000003000085a7 */ /* 0x000ea400080010ff */
[----:B--2---:R-:W-:Y:S05]  /*71b0*/  @!P0 BRA `(.L_x_124) ;  /* 0xfffffffc00f08947 */ /* 0x004fea000383ffff */
[----:B------:R-:W-:Y:S05]  /*71c0*/  BRA `(.L_x_125) ;  /* 0xffffffb800107947 */ /* 0x000fea000383ffff */
.L_x_49:
[----:B------:R-:W-:-:S07]  /*71d0*/  MOV R0, UR5 ;  /* 0x0000000500007c02 */ /* 0x000fce0008000f00 */
.L_x_126:
[----:B-1----:R1:W2:Y:S02]  /*71e0*/  SYNCS.PHASECHK.TRANS64.TRYWAIT P0, [R0+URZ], R3 ;  /* 0x00000003000075a7 */ /* 0x0022a400080011ff */
[----:B--2---:R-:W-:Y:S05]  /*71f0*/  @!P0 NANOSLEEP.SYNCS 0x989680 ;  /* 0x009896800000895d */ /* 0x004fea0003900000 */
[----:B------:R-:W2:Y:S02]  /*7200*/  @!P0 SYNCS.PHASECHK.TRANS64 P0, [R0+URZ], R3 ;  /* 0x00000003000085a7 */ /* 0x000ea400080010ff */
[----:B--2---:R-:W-:Y:S05]  /*7210*/  @!P0 BRA `(.L_x_126) ;  /* 0xfffffffc00f08947 */ /* 0x004fea000383ffff */
[----:B------:R-:W-:Y:S05]  /*7220*/  BRA `(.L_x_127) ;  /* 0xffffffb8001c7947 */ /* 0x000fea000383ffff */
.L_x_50:
[----:B------:R-:W-:-:S07]  /*7230*/  MOV R0, UR5 ;  /* 0x0000000500007c02 */ /* 0x000fce0008000f00 */
.L_x_128:
[----:B-1----:R1:W2:Y:S02]  /*7240*/  SYNCS.PHASECHK.TRANS64.TRYWAIT P0, [R0+URZ], R3 ;  /* 0x00000003000075a7 */ /* 0x0022a400080011ff */
[----:B--2---:R-:W-:Y:S05]  /*7250*/  @!P0 NANOSLEEP.SYNCS 0x989680 ;  /* 0x009896800000895d */ /* 0x004fea0003900000 */
[----:B------:R-:W2:Y:S02]  /*7260*/  @!P0 SYNCS.PHASECHK.TRANS64 P0, [R0+URZ], R3 ;  /* 0x00000003000085a7 */ /* 0x000ea400080010ff */
[----:B--2---:R-:W-:Y:S05]  /*7270*/  @!P0 BRA `(.L_x_128) ;  /* 0xfffffffc00f08947 */ /* 0x004fea000383ffff */
[----:B------:R-:W-:Y:S05]  /*7280*/  BRA `(.L_x_129) ;  /* 0xffffffb800287947 */ /* 0x000fea000383ffff */
.L_x_51:
[----:B------:R-:W-:-:S07]  /*7290*/  MOV R0, UR5 ;  /* 0x0000000500007c02 */ /* 0x000fce0008000f00 */
.L_x_130:
[----:B-1----:R1:W2:Y:S02]  /*72a0*/  SYNCS.PHASECHK.TRANS64.TRYWAIT P0, [R0+URZ], R3 ;  /* 0x00000003000075a7 */ /* 0x0022a400080011ff */
[----:B--2---:R-:W-:Y:S05]  /*72b0*/  @!P0 NANOSLEEP.SYNCS 0x989680 ;  /* 0x009896800000895d */ /* 0x004fea0003900000 */
[----:B------:R-:W2:Y:S02]  /*72c0*/  @!P0 SYNCS.PHASECHK.TRANS64 P0, [R0+URZ], R3 ;  /* 0x00000003000085a7 */ /* 0x000ea400080010ff */
[----:B--2---:R-:W-:Y:S05]  /*72d0*/  @!P0 BRA `(.L_x_130) ;  /* 0xfffffffc00f08947 */ /* 0x004fea000383ffff */
[----:B------:R-:W-:Y:S05]  /*72e0*/  BRA `(.L_x_131) ;  /* 0xffffffb800347947 */ /* 0x000fea000383ffff */
.L_x_52:
[----:B------:R-:W-:-:S07]  /*72f0*/  MOV R0, UR5 ;  /* 0x0000000500007c02 */ /* 0x000fce0008000f00 */
.L_x_132:
[----:B-1----:R1:W2:Y:S02]  /*7300*/  SYNCS.PHASECHK.TRANS64.TRYWAIT P0, [R0+URZ], R3 ;  /* 0x00000003000075a7 */ /* 0x0022a400080011ff */
[----:B--2---:R-:W-:Y:S05]  /*7310*/  @!P0 NANOSLEEP.SYNCS 0x989680 ;  /* 0x009896800000895d */ /* 0x004fea0003900000 */
[----:B------:R-:W2:Y:S02]  /*7320*/  @!P0 SYNCS.PHASECHK.TRANS64 P0, [R0+URZ], R3 ;  /* 0x00000003000085a7 */ /* 0x000ea400080010ff */
[----:B--2---:R-:W-:Y:S05]  /*7330*/  @!P0 BRA `(.L_x_132) ;  /* 0xfffffffc00f08947 */ /* 0x004fea000383ffff */
[----:B------:R-:W-:Y:S05]  /*7340*/  BRA `(.L_x_133) ;  /* 0xffffffb800407947 */ /* 0x000fea000383ffff */
.L_x_53:
[----:B------:R-:W-:-:S07]  /*7350*/  MOV R0, UR5 ;  /* 0x0000000500007c02 */ /* 0x000fce0008000f00 */
.L_x_134:
[----:B-1----:R1:W2:Y:S02]  /*7360*/  SYNCS.PHASECHK.TRANS64.TRYWAIT P0, [R0+URZ], R3 ;  /* 0x00000003000075a7 */ /* 0x0022a400080011ff */
[----:B--2---:R-:W-:Y:S05]  /*7370*/  @!P0 NANOSLEEP.SYNCS 0x989680 ;  /* 0x009896800000895d */ /* 0x004fea0003900000 */
[----:B------:R-:W2:Y:S02]  /*7380*/  @!P0 SYNCS.PHASECHK.TRANS64 P0, [R0+URZ], R3 ;  /* 0x00000003000085a7 */ /* 0x000ea400080010ff */
[----:B--2---:R-:W-:Y:S05]  /*7390*/  @!P0 BRA `(.L_x_134) ;  /* 0xfffffffc00f08947 */ /* 0x004fea000383ffff */
[----:B------:R-:W-:Y:S05]  /*73a0*/  BRA `(.L_x_135) ;  /* 0xffffffb8004c7947 */ /* 0x000fea000383ffff */
.L_x_54:
[----:B------:R-:W-:-:S07]  /*73b0*/  MOV R0, UR5 ;  /* 0x0000000500007c02 */ /* 0x000fce0008000f00 */
.L_x_136:
[----:B-1----:R1:W2:Y:S02]  /*73c0*/  SYNCS.PHASECHK.TRANS64.TRYWAIT P0, [R0+URZ], R3 ;  /* 0x00000003000075a7 */ /* 0x0022a400080011ff */
[----:B--2---:R-:W-:Y:S05]  /*73d0*/  @!P0 NANOSLEEP.SYNCS 0x989680 ;  /* 0x009896800000895d */ /* 0x004fea0003900000 */
[----:B------:R-:W2:Y:S02]  /*73e0*/  @!P0 SYNCS.PHASECHK.TRANS64 P0, [R0+URZ], R3 ;  /* 0x00000003000085a7 */ /* 0x000ea400080010ff */
[----:B--2---:R-:W-:Y:S05]  /*73f0*/  @!P0 BRA `(.L_x_136) ;  /* 0xfffffffc00f08947 */ /* 0x004fea000383ffff */
[----:B------:R-:W-:Y:S05]  /*7400*/  BRA `(.L_x_137) ;  /* 0xffffffb800587947 */ /* 0x000fea000383ffff */
.L_x_55:
[----:B------:R-:W-:-:S07]  /*7410*/  MOV R0, UR5 ;  /* 0x0000000500007c02 */ /* 0x000fce0008000f00 */
.L_x_138:
[----:B-1----:R1:W2:Y:S02]  /*7420*/  SYNCS.PHASECHK.TRANS64.TRYWAIT P0, [R0+URZ], R3 ;  /* 0x00000003000075a7 */ /* 0x0022a400080011ff */
[----:B--2---:R-:W-:Y:S05]  /*7430*/  @!P0 NANOSLEEP.SYNCS 0x989680 ;  /* 0x009896800000895d */ /* 0x004fea0003900000 */
[----:B------:R-:W2:Y:S02]  /*7440*/  @!P0 SYNCS.PHASECHK.TRANS64 P0, [R0+URZ], R3 ;  /* 0x00000003000085a7 */ /* 0x000ea400080010ff */
[----:B--2---:R-:W-:Y:S05]  /*7450*/  @!P0 BRA `(.L_x_138) ;  /* 0xfffffffc00f08947 */ /* 0x004fea000383ffff */
[----:B------:R-:W-:Y:S05]  /*7460*/  BRA `(.L_x_139) ;  /* 0xffffffb800647947 */ /* 0x000fea000383ffff */
.L_x_58:
[----:B--2---:R2:W3:Y:S02]  /*7470*/  SYNCS.PHASECHK.TRANS64.TRYWAIT P0, [R2+URZ+0x150], R4 ;  /* 0x00015004020075a7 */ /* 0x0044e400080011ff */
[----:B---3--:R-:W-:Y:S05]  /*7480*/  @!P0 NANOSLEEP.SYNCS 0x989680 ;  /* 0x009896800000895d */ /* 0x008fea0003900000 */
[----:B------:R-:W3:Y:S02]  /*7490*/  @!P0 SYNCS.PHASECHK.TRANS64 P0, [R2+URZ+0x150], R4 ;  /* 0x00015004020085a7 */ /* 0x000ee400080010ff */
[----:B---3--:R-:W-:Y:S05]  /*74a0*/  @!P0 BRA `(.L_x_58) ;  /* 0xfffffffc00f08947 */ /* 0x008fea000383ffff */
[----:B------:R-:W-:Y:S05]  /*74b0*/  BRA `(.L_x_140) ;  /* 0xffffffb800c07947 */ /* 0x000fea000383ffff */
.L_x_59:
[----:B------:R-:W-:-:S07]  /*74c0*/  MOV R2, UR4 ;  /* 0x0000000400027c02 */ /* 0x000fce0008000f00 */
.L_x_141:
[----:B--2---:R2:W3:Y:S02]  /*74d0*/  SYNCS.PHASECHK.TRANS64.TRYWAIT P0, [R2+URZ+0x100], R5 ;  /* 0x00010005020075a7 */ /* 0x0044e400080011ff */
[----:B---3--:R-:W-:Y:S05]  /*74e0*/  @!P0 NANOSLEEP.SYNCS 0x989680 ;  /* 0x009896800000895d */ /* 0x008fea0003900000 */
[----:B------:R-:W3:Y:S02]  /*74f0*/  @!P0 SYNCS.PHASECHK.TRANS64 P0, [R2+URZ+0x100], R5 ;  /* 0x00010005020085a7 */ /* 0x000ee400080010ff */
[----:B---3--:R-:W-:Y:S05]  /*7500*/  @!P0 BRA `(.L_x_141) ;  /* 0xfffffffc00f08947 */ /* 0x008fea000383ffff */
[----:B------:R-:W-:Y:S05]  /*7510*/  BRA `(.L_x_142) ;  /* 0xffffffb800d07947 */ /* 0x000fea000383ffff */
.L_x_60:
[----:B--2---:R2:W3:Y:S02]  /*7520*/  SYNCS.PHASECHK.TRANS64.TRYWAIT P1, [R2+URZ+0xf0], R4 ;  /* 0x0000f004020075a7 */ /* 0x0044e400080211ff */
[----:B---3--:R-:W-:Y:S05]  /*7530*/  @!P1 NANOSLEEP.SYNCS 0x989680 ;  /* 0x009896800000995d */ /* 0x008fea0003900000 */
[----:B------:R-:W3:Y:S02]  /*7540*/  @!P1 SYNCS.PHASECHK.TRANS64 P1, [R2+URZ+0xf0], R4 ;  /* 0x0000f004020095a7 */ /* 0x000ee400080210ff */
[----:B---3--:R-:W-:Y:S05]  /*7550*/  @!P1 BRA `(.L_x_60) ;  /* 0xfffffffc00f09947 */ /* 0x008fea000383ffff */
[----:B------:R-:W-:Y:S05]  /*7560*/  BRA `(.L_x_143) ;  /* 0xffffffbc00007947 */ /* 0x000fea000383ffff */
.L_x_63:
[----:B------:R-:W-:-:S07]  /*7570*/  MOV R0, UR4 ;  /* 0x0000000400007c02 */ /* 0x000fce0008000f00 */
.L_x_144:
[----:B--2---:R2:W3:Y:S02]  /*7580*/  SYNCS.PHASECHK.TRANS64.TRYWAIT P0, [R0+URZ+0x100], R2 ;  /* 0x00010002000075a7 */ /* 0x0044e400080011ff */
[----:B---3--:R-:W-:Y:S05]  /*7590*/  @!P0 NANOSLEEP.SYNCS 0x989680 ;  /* 0x009896800000895d */ /* 0x008fea0003900000 */
[----:B------:R-:W3:Y:S02]  /*75a0*/  @!P0 SYNCS.PHASECHK.TRANS64 P0, [R0+URZ+0x100], R2 ;  /* 0x00010002000085a7 */ /* 0x000ee400080010ff */
[----:B---3--:R-:W-:Y:S05]  /*75b0*/  @!P0 BRA `(.L_x_144) ;  /* 0xfffffffc00f08947 */ /* 0x008fea000383ffff */
[----:B------:R-:W-:Y:S05]  /*75c0*/  BRA `(.L_x_62) ;  /* 0xffffffbc00547947 */ /* 0x000fea000383ffff */
.L_x_70:
[----:B-1----:R1:W2:Y:S02]  /*75d0*/  SYNCS.PHASECHK.TRANS64.TRYWAIT P1, [R0+URZ+0xf0], R2 ;  /* 0x0000f002000075a7 */ /* 0x0022a400080211ff */
[----:B--2---:R-:W-:Y:S05]  /*75e0*/  @!P1 NANOSLEEP.SYNCS 0x989680 ;  /* 0x009896800000995d */ /* 0x004fea0003900000 */
[----:B------:R-:W2:Y:S02]  /*75f0*/  @!P1 SYNCS.PHASECHK.TRANS64 P1, [R0+URZ+0xf0], R2 ;  /* 0x0000f002000095a7 */ /* 0x000ea400080210ff */
[----:B--2---:R-:W-:Y:S05]  /*7600*/  @!P1 BRA `(.L_x_70) ;  /* 0xfffffffc00f09947 */ /* 0x004fea000383ffff */
[----:B------:R-:W-:Y:S05]  /*7610*/  BRA `(.L_x_145) ;  /* 0xffffffc000c87947 */ /* 0x000fea000383ffff */
.L_x_71:
[----:B------:R-:W-:-:S07]  /*7620*/  MOV R2, UR31 ;  /* 0x0000001f00027c02 */ /* 0x000fce0008000f00 */
.L_x_146:
[----:B-1----:R1:W2:Y:S02]  /*7630*/  SYNCS.PHASECHK.TRANS64.TRYWAIT P0, [R2+URZ+0x130], R0 ;  /* 0x00013000020075a7 */ /* 0x0022a400080011ff */
[----:B--2---:R-:W-:Y:S05]  /*7640*/  @!P0 NANOSLEEP.SYNCS 0x989680 ;  /* 0x009896800000895d */ /* 0x004fea0003900000 */
[----:B------:R-:W2:Y:S02]  /*7650*/  @!P0 SYNCS.PHASECHK.TRANS64 P0, [R2+URZ+0x130], R0 ;  /* 0x00013000020085a7 */ /* 0x000ea400080010ff */
[----:B--2---:R-:W-:Y:S05]  /*7660*/  @!P0 BRA `(.L_x_146) ;  /* 0xfffffffc00f08947 */ /* 0x004fea000383ffff */
[----:B------:R-:W-:Y:S05]  /*7670*/  BRA `(.L_x_147) ;  /* 0xffffffc400187947 */ /* 0x000fea000383ffff */
.L_x_74:
[----:B------:R-:W-:Y:S07]  /*7680*/  MOV R0, UR5 ;  /* 0x0000000500007c02 */ /* 0x000fee0008000f00 */
.L_x_148:
[----:B-1----:R1:W2:Y:S02]  /*7690*/  SYNCS.PHASECHK.TRANS64.TRYWAIT P0, [R0+URZ], R2 ;  /* 0x00000002000075a7 */ /* 0x0022a400080011ff */
[----:B--2---:R-:W-:Y:S05]  /*76a0*/  @!P0 NANOSLEEP.SYNCS 0x989680 ;  /* 0x009896800000895d */ /* 0x004fea0003900000 */
[----:B------:R-:W2:Y:S02]  /*76b0*/  @!P0 SYNCS.PHASECHK.TRANS64 P0, [R0+URZ], R2 ;  /* 0x00000002000085a7 */ /* 0x000ea400080010ff */
[----:B--2---:R-:W-:Y:S05]  /*76c0*/  @!P0 BRA `(.L_x_148) ;  /* 0xfffffffc00f08947 */ /* 0x004fea000383ffff */
[----:B------:R-:W-:Y:S05]  /*76d0*/  BRA `(.L_x_73) ;  /* 0xffffffc400347947 */ /* 0x000fea000383ffff */
.L_x_77:
[----:B------:R-:W-:-:S07]  /*76e0*/  MOV R0, UR4 ;  /* 0x0000000400007c02 */ /* 0x000fce0008000f00 */
.L_x_149:
[----:B--2---:R2:W4:Y:S02]  /*76f0*/  SYNCS.PHASECHK.TRANS64.TRYWAIT P0, [R0+URZ], R2 ;  /* 0x00000002000075a7 */ /* 0x00452400080011ff */
[----:B----4-:R-:W-:Y:S05]  /*7700*/  @!P0 NANOSLEEP.SYNCS 0x989680 ;  /* 0x009896800000895d */ /* 0x010fea0003900000 */
[----:B------:R-:W4:Y:S02]  /*7710*/  @!P0 SYNCS.PHASECHK.TRANS64 P0, [R0+URZ], R2 ;  /* 0x00000002000085a7 */ /* 0x000f2400080010ff */
[----:B----4-:R-:W-:Y:S05]  /*7720*/  @!P0 BRA `(.L_x_149) ;  /* 0xfffffffc00f08947 */ /* 0x010fea000383ffff */
[----:B------:R-:W-:Y:S05]  /*7730*/  BRA `(.L_x_150) ;  /* 0xffffffc800107947 */ /* 0x000fea000383ffff */
.L_x_78:
[----:B------:R-:W-:-:S07]  /*7740*/  MOV R0, UR5 ;  /* 0x0000000500007c02 */ /* 0x000fce0008000f00 */
.L_x_151:
[----:B-1----:R1:W2:Y:S02]  /*7750*/  SYNCS.PHASECHK.TRANS64.TRYWAIT P0, [R0+URZ], R3 ;  /* 0x00000003000075a7 */ /* 0x0022a400080011ff */
[----:B--2---:R-:W-:Y:S05]  /*7760*/  @!P0 NANOSLEEP.SYNCS 0x989680 ;  /* 0x009896800000895d */ /* 0x004fea0003900000 */
[----:B------:R-:W2:Y:S02]  /*7770*/  @!P0 SYNCS.PHASECHK.TRANS64 P0, [R0+URZ], R3 ;  /* 0x00000003000085a7 */ /* 0x000ea400080010ff */
[----:B--2---:R-:W-:Y:S05]  /*7780*/  @!P0 BRA `(.L_x_151) ;  /* 0xfffffffc00f08947 */ /* 0x004fea000383ffff */
[----:B------:R-:W-:Y:S05]  /*7790*/  BRA `(.L_x_152) ;  /* 0xffffffc8001c7947 */ /* 0x000fea000383ffff */
.L_x_79:
[----:B------:R-:W-:-:S07]  /*77a0*/  MOV R0, UR5 ;  /* 0x0000000500007c02 */ /* 0x000fce0008000f00 */
.L_x_153:
[----:B-1----:R1:W2:Y:S02]  /*77b0*/  SYNCS.PHASECHK.TRANS64.TRYWAIT P0, [R0+URZ], R3 ;  /* 0x00000003000075a7 */ /* 0x0022a400080011ff */
[----:B--2---:R-:W-:Y:S05]  /*77c0*/  @!P0 NANOSLEEP.SYNCS 0x989680 ;  /* 0x009896800000895d */ /* 0x004fea0003900000 */
[----:B------:R-:W2:Y:S02]  /*77d0*/  @!P0 SYNCS.PHASECHK.TRANS64 P0, [R0+URZ], R3 ;  /* 0x00000003000085a7 */ /* 0x000ea400080010ff */
[----:B--2---:R-:W-:Y:S05]  /*77e0*/  @!P0 BRA `(.L_x_153) ;  /* 0xfffffffc00f08947 */ /* 0x004fea000383ffff */
[----:B------:R-:W-:Y:S05]  /*77f0*/  BRA `(.L_x_154) ;  /* 0xffffffc800287947 */ /* 0x000fea000383ffff */
.L_x_80:
[----:B-1----:R-:W-:-:S07]  /*7800*/  MOV R0, UR4 ;  /* 0x0000000400007c02 */ /* 0x002fce0008000f00 */
.L_x_155:
[----:B-1----:R1:W2:Y:S02]  /*7810*/  SYNCS.PHASECHK.TRANS64.TRYWAIT P0, [R0+URZ], R2 ;  /* 0x00000002000075a7 */ /* 0x0022a400080011ff */
[----:B--2---:R-:W-:Y:S05]  /*7820*/  @!P0 NANOSLEEP.SYNCS 0x989680 ;  /* 0x009896800000895d */ /* 0x004fea0003900000 */
[----:B------:R-:W2:Y:S02]  /*7830*/  @!P0 SYNCS.PHASECHK.TRANS64 P0, [R0+URZ], R2 ;  /* 0x00000002000085a7 */ /* 0x000ea400080010ff */
[----:B--2---:R-:W-:Y:S05]  /*7840*/  @!P0 BRA `(.L_x_155) ;  /* 0xfffffffc00f08947 */ /* 0x004fea000383ffff */
[----:B------:R-:W-:Y:S05]  /*7850*/  BRA `(.L_x_156) ;  /* 0xffffffc800347947 */ /* 0x000fea000383ffff */
.L_x_85:
[----:B--2---:R2:W3:Y:S02]  /*7860*/  SYNCS.PHASECHK.TRANS64.TRYWAIT P0, [R3+URZ+0xf0], R0 ;  /* 0x0000f000030075a7 */ /* 0x0044e400080011ff */
[----:B---3--:R-:W-:Y:S05]  /*7870*/  @!P0 NANOSLEEP.SYNCS 0x989680 ;  /* 0x009896800000895d */ /* 0x008fea0003900000 */
[----:B------:R-:W3:Y:S02]  /*7880*/  @!P0 SYNCS.PHASECHK.TRANS64 P0, [R3+URZ+0xf0], R0 ;  /* 0x0000f000030085a7 */ /* 0x000ee400080010ff */
[----:B---3--:R-:W-:Y:S05]  /*7890*/  @!P0 BRA `(.L_x_85) ;  /* 0xfffffffc00f08947 */ /* 0x008fea000383ffff */
[----:B------:R-:W-:Y:S05]  /*78a0*/  BRA `(.L_x_157) ;  /* 0xffffffcc005c7947 */ /* 0x000fea000383ffff */
.L_x_88:
[----:B--2---:R-:W-:Y:S07]  /*78b0*/  MOV R0, UR17 ;  /* 0x0000001100007c02 */ /* 0x004fee0008000f00 */
.L_x_158:
[----:B--2---:R2:W3:Y:S02]  /*78c0*/  SYNCS.PHASECHK.TRANS64.TRYWAIT P1, [R0+URZ+0xe8], R3 ;  /* 0x0000e803000075a7 */ /* 0x0044e400080211ff */
[----:B---3--:R-:W-:Y:S05]  /*78d0*/  @!P1 NANOSLEEP.SYNCS 0x989680 ;  /* 0x009896800000995d */ /* 0x008fea0003900000 */
[----:B------:R-:W3:Y:S02]  /*78e0*/  @!P1 SYNCS.PHASECHK.TRANS64 P1, [R0+URZ+0xe8], R3 ;  /* 0x0000e803000095a7 */ /* 0x000ee400080210ff */
[----:B---3--:R-:W-:Y:S05]  /*78f0*/  @!P1 BRA `(.L_x_158) ;  /* 0xfffffffc00f09947 */ /* 0x008fea000383ffff */
[----:B------:R-:W-:Y:S05]  /*7900*/  BRA `(.L_x_87) ;  /* 0xffffffd000d07947 */ /* 0x000fea000383ffff */
.L_x_91:
[----:B--2---:R-:W-:Y:S07]  /*7910*/  MOV R0, UR17 ;  /* 0x0000001100007c02 */ /* 0x004fee0008000f00 */
.L_x_159:
[----:B--2---:R2:W3:Y:S02]  /*7920*/  SYNCS.PHASECHK.TRANS64.TRYWAIT P0, [R0+URZ+0xd8], R2 ;  /* 0x0000d802000075a7 */ /* 0x0044e400080011ff */
[----:B---3--:R-:W-:Y:S05]  /*7930*/  @!P0 NANOSLEEP.SYNCS 0x989680 ;  /* 0x009896800000895d */ /* 0x008fea0003900000 */
[----:B------:R-:W3:Y:S02]  /*7940*/  @!P0 SYNCS.PHASECHK.TRANS64 P0, [R0+URZ+0xd8], R2 ;  /* 0x0000d802000085a7 */ /* 0x000ee400080010ff */
[----:B---3--:R-:W-:Y:S05]  /*7950*/  @!P0 BRA `(.L_x_159) ;  /* 0xfffffffc00f08947 */ /* 0x008fea000383ffff */
[----:B------:R-:W-:Y:S05]  /*7960*/  BRA `(.L_x_160) ;  /* 0xffffffd400247947 */ /* 0x000fea000383ffff */
.L_x_94:
[----:B---3--:R3:W1:Y:S02]  /*7970*/  SYNCS.PHASECHK.TRANS64.TRYWAIT P0, [R3+URZ+0xf0], R0 ;  /* 0x0000f000030075a7 */ /* 0x00866400080011ff */
[----:B-1----:R-:W-:Y:S05]  /*7980*/  @!P0 NANOSLEEP.SYNCS 0x989680 ;  /* 0x009896800000895d */ /* 0x002fea0003900000 */
[----:B------:R-:W1:Y:S02]  /*7990*/  @!P0 SYNCS.PHASECHK.TRANS64 P0, [R3+URZ+0xf0], R0 ;  /* 0x0000f000030085a7 */ /* 0x000e6400080010ff */
[----:B-1----:R-:W-:Y:S05]  /*79a0*/  @!P0 BRA `(.L_x_94) ;  /* 0xfffffffc00f08947 */ /* 0x002fea000383ffff */
[----:B------:R-:W-:Y:S05]  /*79b0*/  BRA `(.L_x_161) ;  /* 0xffffffd800707947 */ /* 0x000fea000383ffff */
.L_x_105:
[----:B-1----:R-:W-:Y:S04]  /*79c0*/  MOV R0, UR44 ;  /* 0x0000002c00007c02 */ /* 0x002fe80008000f00 */
[----:B------:R1:W2:Y:S03]  /*79d0*/  SYNCS.PHASECHK.TRANS64.TRYWAIT P1, [R0+URZ+0xd0], R4 ;  /* 0x0000d004000075a7 */ /* 0x0002a600080211ff */
[----:B--2---:R-:W-:Y:S05]  /*79e0*/  @!P1 NANOSLEEP.SYNCS 0x989680 ;  /* 0x009896800000995d */ /* 0x004fea0003900000 */
[----:B------:R-:W2:Y:S02]  /*79f0*/  @!P1 SYNCS.PHASECHK.TRANS64 P1, [R0+URZ+0xd0], R4 ;  /* 0x0000d004000095a7 */ /* 0x000ea400080210ff */
[----:B--2---:R-:W-:Y:S05]  /*7a00*/  @!P1 BRA `(.L_x_105) ;  /* 0xfffffffc00ec9947 */ /* 0x004fea000383ffff */
[----:B------:R-:W-:Y:S05]  /*7a10*/  BRA `(.L_x_104) ;  /* 0xffffffe400c07947 */ /* 0x000fea000383ffff */
.L_x_107:
[----:B------:R1:W1:Y:S02]  /*7a20*/  SYNCS.PHASECHK.TRANS64.TRYWAIT P1, [R22+URZ+0x110], R3 ;  /* 0x00011003160075a7 */ /* 0x00026400080211ff */
[----:B-1----:R-:W-:Y:S05]  /*7a30*/  @!P1 NANOSLEEP.SYNCS 0x989680 ;  /* 0x009896800000995d */ /* 0x002fea0003900000 */
[----:B------:R-:W1:Y:S02]  /*7a40*/  @!P1 SYNCS.PHASECHK.TRANS64 P1, [R22+URZ+0x110], R3 ;  /* 0x00011003160095a7 */ /* 0x000e6400080210ff */
[----:B-1----:R-:W-:Y:S05]  /*7a50*/  @!P1 BRA `(.L_x_107) ;  /* 0xfffffffc00f09947 */ /* 0x002fea000383ffff */
[----:B------:R-:W-:Y:S05]  /*7a60*/  BRA `(.L_x_106) ;  /* 0xffffffe400fc7947 */ /* 0x000fea000383ffff */
        .weak           $__internal_0_$__cuda_sm10x_tcgen05_guardrail_trap_col_being_dealloced_not_returned_by_alloc
        .type           $__internal_0_$__cuda_sm10x_tcgen05_guardrail_trap_col_being_dealloced_not_returned_by_alloc,@function
        .size           $__internal_0_$__cuda_sm10x_tcgen05_guardrail_trap_col_being_dealloced_not_returned_by_alloc,($__internal_1_$__cuda_sm10x_tcgen05_guardrail_trap_phase_invalid_during_alloc - $__internal_0_$__cuda_sm10x_tcgen05_guardrail_trap_col_being_dealloced_not_returned_by_alloc)
$__internal_0_$__cuda_sm10x_tcgen05_guardrail_trap_col_being_dealloced_not_returned_by_alloc:
[----:B------:R-:W-:Y:S05]  /*7a70*/  BPT.TRAP 0x1 ;  /* 0x000000040000795c */ /* 0x000fea0000300000 */
[----:B------:R-:W-:-:S04]  /*7a80*/  HFMA2 R3, -RZ, RZ, 0, 0 ;  /* 0x00000000ff037431 */ /* 0x000fc800000001ff */
[----:B------:R-:W-:Y:S05]  /*7a90*/  RET.REL.NODEC R2 `(_ZN7cutlass13device_kernelINS_4gemm6kernel13GemmUniversalIN4cute5tupleIJiiiiEEENS1_10collective13CollectiveMmaINS1_35MainloopSm100TmaUmmaWarpSpecializedILi13ELi2ELi4ENS5_IJNS4_1CILi2EEENSA_ILi1EEESC_EEEEENS5_IJNSA_ILi64EEESF_NSA_ILi128EEEEEENS_12float_e5m2_tENS5_IJlSC_lEEESI_SJ_NS4_8TiledMMAINS4_8MMA_AtomIJNS4_10MMA_TraitsINS4_19SM100_MMA_F8F6F4_SSEJSI_SI_fSF_SF_NS4_17integral_constantINS4_4UMMA5MajorELSQ_0EEESR_NSO_INSP_7ScaleInELSS_0EEEST_EEEEEENS4_6LayoutINS5_IJSC_SC_SC_EEENS5_IJNSA_ILi0EEESY_SY_EEEEENS5_IJNS4_10UnderscoreES11_S11_EEEEENS4_13SM90_TMA_LOADENS4_14ComposedLayoutINS4_7SwizzleILi3ELi4ELi3EEENS4_18smem_ptr_flag_bitsILi8EEENSW_INS5_IJNSA_ILi8EEESG_EEENS5_IJSG_SC_EEEEEEEvNS4_8identityENS4_23SM90_TMA_LOAD_MULTICASTES1E_vS1F_EENS_8epilogue10collective18CollectiveEpilogueINS1I_23Sm100TmaWarpSpecializedILi1ELi1ELi32ELb0ELb0EEEJSH_NS5_IJNSW_ISF_SC_EES1N_EEESI_SJ_SI_SJ_NS1I_6fusion15FusionCallbacksIS1M_NS1P_17LinearCombinationISI_fSI_fLNS_15FloatRoundStyleE2EEESH_S1O_JEEENS4_5SM1004TMEM4LOAD26SM100_TMEM_LOAD_16dp32b32xES14_NS15_INS16_ILi2ELi4ELi3EEES19_NSW_INS5_IJS1A_SF_EEENS5_IJSF_SC_EEEEEEENS4_39AutoVectorizingCopyWithAssumedAlignmentILi128EEENS4_14SM90_TMA_STOREES23_S25_S25_EEEvvEEEEvNT_6ParamsE) ;  /* 0xffffff8402587950 */ /* 0x000fea0003c3ffff */
        .weak           $__internal_1_$__cuda_sm10x_tcgen05_guardrail_trap_phase_invalid_during_alloc
        .type           $__internal_1_$__cuda_sm10x_tcgen05_guardrail_trap_phase_invalid_during_alloc,@function
        .size           $__internal_1_$__cuda_sm10x_tcgen05_guardrail_trap_phase_invalid_during_alloc,($__internal_2_$__cuda_sm10x_tcgen05_guardrail_trap_unallocated_columns_being_dealloced - $__internal_1_$__cuda_sm10x_tcgen05_guardrail_trap_phase_invalid_during_alloc)
$__internal_1_$__cuda_sm10x_tcgen05_guardrail_trap_phase_invalid_during_alloc:
[----:B------:R-:W-:Y:S05]  /*7aa0*/  BPT.TRAP 0x1 ;  /* 0x000000040000795c */ /* 0x000fea0000300000 */
[----:B------:R-:W-:-:S04]  /*7ab0*/  MOV R5, 0x0 ;  /* 0x0000000000057802 */ /* 0x000fc80000000f00 */
[----:B------:R-:W-:Y:S05]  /*7ac0*/  RET.REL.NODEC R4 `(_ZN7cutlass13device_kernelINS_4gemm6kernel13GemmUniversalIN4cute5tupleIJiiiiEEENS1_10collective13CollectiveMmaINS1_35MainloopSm100TmaUmmaWarpSpecializedILi13ELi2ELi4ENS5_IJNS4_1CILi2EEENSA_ILi1EEESC_EEEEENS5_IJNSA_ILi64EEESF_NSA_ILi128EEEEEENS_12float_e5m2_tENS5_IJlSC_lEEESI_SJ_NS4_8TiledMMAINS4_8MMA_AtomIJNS4_10MMA_TraitsINS4_19SM100_MMA_F8F6F4_SSEJSI_SI_fSF_SF_NS4_17integral_constantINS4_4UMMA5MajorELSQ_0EEESR_NSO_INSP_7ScaleInELSS_0EEEST_EEEEEENS4_6LayoutINS5_IJSC_SC_SC_EEENS5_IJNSA_ILi0EEESY_SY_EEEEENS5_IJNS4_10UnderscoreES11_S11_EEEEENS4_13SM90_TMA_LOADENS4_14ComposedLayoutINS4_7SwizzleILi3ELi4ELi3EEENS4_18smem_ptr_flag_bitsILi8EEENSW_INS5_IJNSA_ILi8EEESG_EEENS5_IJSG_SC_EEEEEEEvNS4_8identityENS4_23SM90_TMA_LOAD_MULTICASTES1E_vS1F_EENS_8epilogue10collective18CollectiveEpilogueINS1I_23Sm100TmaWarpSpecializedILi1ELi1ELi32ELb0ELb0EEEJSH_NS5_IJNSW_ISF_SC_EES1N_EEESI_SJ_SI_SJ_NS1I_6fusion15FusionCallbacksIS1M_NS1P_17LinearCombinationISI_fSI_fLNS_15FloatRoundStyleE2EEESH_S1O_JEEENS4_5SM1004TMEM4LOAD26SM100_TMEM_LOAD_16dp32b32xES14_NS15_INS16_ILi2ELi4ELi3EEES19_NSW_INS5_IJS1A_SF_EEENS5_IJSF_SC_EEEEEEENS4_39AutoVectorizingCopyWithAssumedAlignmentILi128EEENS4_14SM90_TMA_STOREES23_S25_S25_EEEvvEEEEvNT_6ParamsE) ;  /* 0xffffff84044c7950 */ /* 0x000fea0003c3ffff */
        .weak           $__internal_2_$__cuda_sm10x_tcgen05_guardrail_trap_unallocated_columns_being_dealloced
        .type           $__internal_2_$__cuda_sm10x_tcgen05_guardrail_trap_unallocated_columns_being_dealloced,@function
        .size           $__internal_2_$__cuda_sm10x_tcgen05_guardrail_trap_unallocated_columns_being_dealloced,(.L_x_163 - $__internal_2_$__cuda_sm10x_tcgen05_guardrail_trap_unallocated_columns_being_dealloced)
$__internal_2_$__cuda_sm10x_tcgen05_guardrail_trap_unallocated_columns_being_dealloced:
[----:B------:R-:W-:Y:S05]  /*7ad0*/  BPT.TRAP 0x1 ;  /* 0x000000040000795c */ /* 0x000fea0000300000 */
[----:B------:R-:W-:-:S04]  /*7ae0*/  HFMA2 R3, -RZ, RZ, 0, 0 ;  /* 0x00000000ff037431 */ /* 0x000fc800000001ff */
[----:B------:R-:W-:Y:S05]  /*7af0*/  RET.REL.NODEC R2 `(_ZN7cutlass13device_kernelINS_4gemm6kernel13GemmUniversalIN4cute5tupleIJiiiiEEENS1_10collective13CollectiveMmaINS1_35MainloopSm100TmaUmmaWarpSpecializedILi13ELi2ELi4ENS5_IJNS4_1CILi2EEENSA_ILi1EEESC_EEEEENS5_IJNSA_ILi64EEESF_NSA_ILi128EEEEEENS_12float_e5m2_tENS5_IJlSC_lEEESI_SJ_NS4_8TiledMMAINS4_8MMA_AtomIJNS4_10MMA_TraitsINS4_19SM100_MMA_F8F6F4_SSEJSI_SI_fSF_SF_NS4_17integral_constantINS4_4UMMA5MajorELSQ_0EEESR_NSO_INSP_7ScaleInELSS_0EEEST_EEEEEENS4_6LayoutINS5_IJSC_SC_SC_EEENS5_IJNSA_ILi0EEESY_SY_EEEEENS5_IJNS4_10UnderscoreES11_S11_EEEEENS4_13SM90_TMA_LOADENS4_14ComposedLayoutINS4_7SwizzleILi3ELi4ELi3EEENS4_18smem_ptr_flag_bitsILi8EEENSW_INS5_IJNSA_ILi8EEESG_EEENS5_IJSG_SC_EEEEEEEvNS4_8identityENS4_23SM90_TMA_LOAD_MULTICASTES1E_vS1F_EENS_8epilogue10collective18CollectiveEpilogueINS1I_23Sm100TmaWarpSpecializedILi1ELi1ELi32ELb0ELb0EEEJSH_NS5_IJNSW_ISF_SC_EES1N_EEESI_SJ_SI_SJ_NS1I_6fusion15FusionCallbacksIS1M_NS1P_17LinearCombinationISI_fSI_fLNS_15FloatRoundStyleE2EEESH_S1O_JEEENS4_5SM1004TMEM4LOAD26SM100_TMEM_LOAD_16dp32b32xES14_NS15_INS16_ILi2ELi4ELi3EEES19_NSW_INS5_IJS1A_SF_EEENS5_IJSF_SC_EEEEEEENS4_39AutoVectorizingCopyWithAssumedAlignmentILi128EEENS4_14SM90_TMA_STOREES23_S25_S25_EEEvvEEEEvNT_6ParamsE) ;  /* 0xffffff8402407950 */ /* 0x000fea0003c3ffff */
.L_x_162:
[----:B------:R-:W-:-:S00]  /*7b00*/  BRA `(.L_x_162) ;  /* 0xfffffffc00fc7947 */ /* 0x000fc0000383ffff */
[----:B------:R-:W-:-:S00]  /*7b10*/  NOP ;  /* 0x0000000000007918 */ /* 0x000fc00000000000 */
        /* <DEDUP_REMOVED lines=14> */
.L_x_163:


//--------------------- .nv.global.init           --------------------------
	.section	.nv.global.init,"aw",@progbits
.nv.global.init:
	.type		$str$27,@object
	.size		$str$27,($str$28 - $str$27)
$str$27:
        /*0000*/ 	.byte	0x28, 0x61, 0x64, 0x64, 0x72, 0x65, 0x73, 0x73, 0x20, 0x26, 0x20, 0x6d, 0x61, 0x73, 0x6b, 0x29
        /*0010*/ 	.byte	0x20, 0x3d, 0x3d, 0x20, 0x30, 0x00
	.type		$str$28,@object
	.size		$str$28,($str$26 - $str$28)
$str$28:
        /*0016*/ 	.byte	0x2f, 0x74, 0x6d, 0x70, 0x2f, 0x63, 0x75, 0x74, 0x6c, 0x61, 0x73, 0x73, 0x5f, 0x73, 0x77, 0x65
        /*0026*/ 	.byte	0x65, 0x70, 0x5f, 0x73, 0x72, 0x63, 0x2f, 0x69, 0x6e, 0x63, 0x6c, 0x75, 0x64, 0x65, 0x2f, 0x63
        /*0036*/ 	.byte	0x75, 0x74, 0x65, 0x2f, 0x70, 0x6f, 0x69, 0x6e, 0x74, 0x65, 0x72, 0x5f, 0x66, 0x6c, 0x61, 0x67
        /*0046*/ 	.byte	0x67, 0x65, 0x64, 0x2e, 0x68, 0x70, 0x70, 0x00
	.type		$str$26,@object
	.size		$str$26,($str$25 - $str$26)
$str$26:
        /*004e*/ 	.byte	0x2f, 0x74, 0x6d, 0x70, 0x2f, 0x63, 0x75, 0x74, 0x6c, 0x61, 0x73, 0x73, 0x5f, 0x73, 0x77, 0x65
        /*005e*/ 	.byte	0x65, 0x70, 0x5f, 0x73, 0x72, 0x63, 0x2f, 0x69, 0x6e, 0x63, 0x6c, 0x75, 0x64, 0x65, 0x2f, 0x63
        /*006e*/ 	.byte	0x75, 0x74, 0x65, 0x2f, 0x61, 0x74, 0x6f, 0x6d, 0x2f, 0x63, 0x6f, 0x70, 0x79, 0x5f, 0x74, 0x72
        /*007e*/ 	.byte	0x61, 0x69, 0x74, 0x73, 0x5f, 0x73, 0x6d, 0x31, 0x30, 0x30, 0x2e, 0x68, 0x70, 0x70, 0x00
	.type		$str$25,@object
	.size		$str$25,(__unnamed_1 - $str$25)
$str$25:
        /*008d*/ 	.byte	0x28, 0x28, 0x75, 0x69, 0x6e, 0x74, 0x33, 0x32, 0x5f, 0x74, 0x28, 0x74, 0x68, 0x72, 0x65, 0x61
        /*009d*/ 	.byte	0x64, 0x49, 0x64, 0x78, 0x2e, 0x78, 0x29, 0x20, 0x2f, 0x20, 0x33, 0x32, 0x29, 0x20, 0x25, 0x20
        /*00ad*/ 	.byte	0x34, 0x29, 0x20, 0x3d, 0x3d, 0x20, 0x28, 0x28, 0x28, 0x74, 0x6d, 0x65, 0x6d, 0x5f, 0x61, 0x64
        /*00bd*/ 	.byte	0x64, 0x72, 0x20, 0x3e, 0x3e, 0x20, 0x31, 0x36, 0x29, 0x20, 0x2f, 0x20, 0x33, 0x32, 0x29, 0x20
        /*00cd*/ 	.byte	0x25, 0x20, 0x34, 0x29, 0x00
	.type		__unnamed_1,@object
	.size		__unnamed_1,(__unnamed_2 - __unnamed_1)
__unnamed_1:
        /*00d2*/ 	.byte	0x61, 0x75, 0x74, 0x6f, 0x20, 0x63, 0x75, 0x74, 0x65, 0x3a, 0x3a, 0x61, 0x73, 0x5f, 0x70, 0x6f
        /* <DEDUP_REMOVED lines=24> */
        /*0262*/ 	.byte	0x3c, 0x34, 0x30, 0x39, 0x36, 0x3e, 0x3e, 0x3e, 0x3e, 0x5d, 0x00
	.type		__unnamed_2,@object
	.size		__unnamed_2,(.L_2 - __unnamed_2)
__unnamed_2:
        /* <DEDUP_REMOVED lines=40> */
        /*04ed*/ 	.byte	0x74, 0x65, 0x3a, 0x3a, 0x43, 0x3c, 0x30, 0x3e, 0x3e, 0x3e, 0x3e, 0x5d, 0x00
.L_2:


//--------------------- .nv.shared._ZN7cutlass13device_kernelINS_4gemm6kernel13GemmUniversalIN4cute5tupleIJiiiiEEENS1_10collective13CollectiveMmaINS1_35MainloopSm100TmaUmmaWarpSpecializedILi13ELi2ELi4ENS5_IJNS4_1CILi2EEENSA_ILi1EEESC_EEEEENS5_IJNSA_ILi64EEESF_NSA_ILi128EEEEEENS_12float_e5m2_tENS5_IJlSC_lEEESI_SJ_NS4_8TiledMMAINS4_8MMA_AtomIJNS4_10MMA_TraitsINS4_19SM100_MMA_F8F6F4_SSEJSI_SI_fSF_SF_NS4_17integral_constantINS4_4UMMA5MajorELSQ_0EEESR_NSO_INSP_7ScaleInELSS_0EEEST_EEEEEENS4_6LayoutINS5_IJSC_SC_SC_EEENS5_IJNSA_ILi0EEESY_SY_EEEEENS5_IJNS4_10UnderscoreES11_S11_EEEEENS4_13SM90_TMA_LOADENS4_14ComposedLayoutINS4_7SwizzleILi3ELi4ELi3EEENS4_18smem_ptr_flag_bitsILi8EEENSW_INS5_IJNSA_ILi8EEESG_EEENS5_IJSG_SC_EEEEEEEvNS4_8identityENS4_23SM90_TMA_LOAD_MULTICASTES1E_vS1F_EENS_8epilogue10collective18CollectiveEpilogueINS1I_23Sm100TmaWarpSpecializedILi1ELi1ELi32ELb0ELb0EEEJSH_NS5_IJNSW_ISF_SC_EES1N_EEESI_SJ_SI_SJ_NS1I_6fusion15FusionCallbacksIS1M_NS1P_17LinearCombinationISI_fSI_fLNS_15FloatRoundStyleE2EEESH_S1O_JEEENS4_5SM1004TMEM4LOAD26SM100_TMEM_LOAD_16dp32b32xES14_NS15_INS16_ILi2ELi4ELi3EEES19_NSW_INS5_IJS1A_SF_EEENS5_IJSF_SC_EEEEEEENS4_39AutoVectorizingCopyWithAssumedAlignmentILi128EEENS4_14SM90_TMA_STOREES23_S25_S25_EEEvvEEEEvNT_6ParamsE --------------------------
	.section	.nv.shared._ZN7cutlass13device_kernelINS_4gemm6kernel13GemmUniversalIN4cute5tupleIJiiiiEEENS1_10collective13CollectiveMmaINS1_35MainloopSm100TmaUmmaWarpSpecializedILi13ELi2ELi4ENS5_IJNS4_1CILi2EEENSA_ILi1EEESC_EEEEENS5_IJNSA_ILi64EEESF_NSA_ILi128EEEEEENS_12float_e5m2_tENS5_IJlSC_lEEESI_SJ_NS4_8TiledMMAINS4_8MMA_AtomIJNS4_10MMA_TraitsINS4_19SM100_MMA_F8F6F4_SSEJSI_SI_fSF_SF_NS4_17integral_constantINS4_4UMMA5MajorELSQ_0EEESR_NSO_INSP_7ScaleInELSS_0EEEST_EEEEEENS4_6LayoutINS5_IJSC_SC_SC_EEENS5_IJNSA_ILi0EEESY_SY_EEEEENS5_IJNS4_10UnderscoreES11_S11_EEEEENS4_13SM90_TMA_LOADENS4_14ComposedLayoutINS4_7SwizzleILi3ELi4ELi3EEENS4_18smem_ptr_flag_bitsILi8EEENSW_INS5_IJNSA_ILi8EEESG_EEENS5_IJSG_SC_EEEEEEEvNS4_8identityENS4_23SM90_TMA_LOAD_MULTICASTES1E_vS1F_EENS_8epilogue10collective18CollectiveEpilogueINS1I_23Sm100TmaWarpSpecializedILi1ELi1ELi32ELb0ELb0EEEJSH_NS5_IJNSW_ISF_SC_EES1N_EEESI_SJ_SI_SJ_NS1I_6fusion15FusionCallbacksIS1M_NS1P_17LinearCombinationISI_fSI_fLNS_15FloatRoundStyleE2EEESH_S1O_JEEENS4_5SM1004TMEM4LOAD26SM100_TMEM_LOAD_16dp32b32xES14_NS15_INS16_ILi2ELi4ELi3EEES19_NSW_INS5_IJS1A_SF_EEENS5_IJSF_SC_EEEEEEENS4_39AutoVectorizingCopyWithAssumedAlignmentILi128EEENS4_14SM90_TMA_STOREES23_S25_S25_EEEvvEEEEvNT_6ParamsE,"aw",@nobits
	.sectionflags	@""
	.align	16
	.zero		1024


//--------------------- .nv.shared.reserved.0     --------------------------
	.section	.nv.shared.reserved.0,"aw",@nobits
	.weak		__nv_reservedSMEM_offset_0_alias
	.size		__nv_reservedSMEM_offset_0_alias, 0, 64
	.other		__nv_reservedSMEM_offset_0_alias,@"STO_CUDA_RESERVED_SHARED STV_DEFAULT"
__nv_reservedSMEM_offset_0_alias:
	.zero		0
.nv.shared.reserved.0:
	.zero		64
	.weak		__nv_reservedSMEM_tcgen05_partition
	.type		__nv_reservedSMEM_tcgen05_partition,@object
	.size		__nv_reservedSMEM_tcgen05_partition,(.L_0 - __nv_reservedSMEM_tcgen05_partition)
__nv_reservedSMEM_tcgen05_partition:
	.zero		32
.L_0:


//--------------------- .nv.global                --------------------------
	.section	.nv.global,"aw",@nobits
.nv.global:
	.type		_ZN40_INTERNAL_2cc89c1d_4_k_cu_372c3558_231794cute1_E,@object
	.size		_ZN40_INTERNAL_2cc89c1d_4_k_cu_372c3558_231794cute1_E,(_ZN40_INTERNAL_2cc89c1d_4_k_cu_372c3558_231794cuda3std3__45__cpo6cbeginE - _ZN40_INTERNAL_2cc89c1d_4_k_cu_372c3558_231794cute1_E)
_ZN40_INTERNAL_2cc89c1d_4_k_cu_372c3558_231794cute1_E:
	.zero		1
	.type		_ZN40_INTERNAL_2cc89c1d_4_k_cu_372c3558_231794cuda3std3__45__cpo6cbeginE,@object
	.size		_ZN40_INTERNAL_2cc89c1d_4_k_cu_372c3558_231794cuda3std3__45__cpo6cbeginE,(_ZN40_INTERNAL_2cc89c1d_4_k_cu_372c3558_231794cuda3std3__48in_placeE - _ZN40_INTERNAL_2cc89c1d_4_k_cu_372c3558_231794cuda3std3__45__cpo6cbeginE)
_ZN40_INTERNAL_2cc89c1d_4_k_cu_372c3558_231794cuda3std3__45__cpo6cbeginE:
	.zero		1
	.type		_ZN40_INTERNAL_2cc89c1d_4_k_cu_372c3558_231794cuda3std3__48in_placeE,@object
	.size		_ZN40_INTERNAL_2cc89c1d_4_k_cu_372c3558_231794cuda3std3__48in_placeE,(_ZN40_INTERNAL_2cc89c1d_4_k_cu_372c3558_231794cuda3std6ranges3__45__cpo9iter_moveE - _ZN40_INTERNAL_2cc89c1d_4_k_cu_372c3558_231794cuda3std3__48in_placeE)
_ZN40_INTERNAL_2cc89c1d_4_k_cu_372c3558_231794cuda3std3__48in_placeE:
	.zero		1
	.type		_ZN40_INTERNAL_2cc89c1d_4_k_cu_372c3558_231794cuda3std6ranges3__45__cpo9iter_moveE,@object
	.size		_ZN40_INTERNAL_2cc89c1d_4_k_cu_372c3558_231794cuda3std6ranges3__45__cpo9iter_moveE,(_ZN40_INTERNAL_2cc89c1d_4_k_cu_372c3558_231794cuda3std3__45__cpo5beginE - _ZN40_INTERNAL_2cc89c1d_4_k_cu_372c3558_231794cuda3std6ranges3__45__cpo9iter_moveE)
_ZN40_INTERNAL_2cc89c1d_4_k_cu_372c3558_231794cuda3std6ranges3__45__cpo9iter_moveE:
	.zero		1
	.type		_ZN40_INTERNAL_2cc89c1d_4_k_cu_372c3558_231794cuda3std3__45__cpo5beginE,@object
	.size		_ZN40_INTERNAL_2cc89c1d_4_k_cu_372c3558_231794cuda3std3__45__cpo5beginE,(_ZN40_INTERNAL_2cc89c1d_4_k_cu_372c3558_231794cuda3std3__442_GLOBAL__N__2cc89c1d_4_k_cu_372c3558_231796ignoreE - _ZN40_INTERNAL_2cc89c1d_4_k_cu_372c3558_231794cuda3std3__45__cpo5beginE)
_ZN40_INTERNAL_2cc89c1d_4_k_cu_372c3558_231794cuda3std3__45__cpo5beginE:
	.zero		1
	.type		_ZN40_INTERNAL_2cc89c1d_4_k_cu_372c3558_231794cuda3std3__442_GLOBAL__N__2cc89c1d_4_k_cu_372c3558_231796ignoreE,@object
	.size		_ZN40_INTERNAL_2cc89c1d_4_k_cu_372c3558_231794cuda3std3__442_GLOBAL__N__2cc89c1d_4_k_cu_372c3558_231796ignoreE,(_ZN40_INTERNAL_2cc89c1d_4_k_cu_372c3558_231794cute7productE - _ZN40_INTERNAL_2cc89c1d_4_k_cu_372c3558_231794cuda3std3__442_GLOBAL__N__2cc89c1d_4_k_cu_372c3558_231796ignoreE)
_ZN40_INTERNAL_2cc89c1d_4_k_cu_372c3558_231794cuda3std3__442_GLOBAL__N__2cc89c1d_4_k_cu_372c3558_231796ignoreE:
	.zero		1
	.type		_ZN40_INTERNAL_2cc89c1d_4_k_cu_372c3558_231794cute7productE,@object
	.size		_ZN40_INTERNAL_2cc89c1d_4_k_cu_372c3558_231794cute7productE,(_ZN40_INTERNAL_2cc89c1d_4_k_cu_372c3558_231794cuda3std3__45__cpo3endE - _ZN40_INTERNAL_2cc89c1d_4_k_cu_372c3558_231794cute7productE)
_ZN40_INTERNAL_2cc89c1d_4_k_cu_372c3558_231794cute7productE:
	.zero		1
	.type		_ZN40_INTERNAL_2cc89c1d_4_k_cu_372c3558_231794cuda3std3__45__cpo3endE,@object
	.size		_ZN40_INTERNAL_2cc89c1d_4_k_cu_372c3558_231794cuda3std3__45__cpo3endE,(_ZN40_INTERNAL_2cc89c1d_4_k_cu_372c3558_231794cuda3std3__419piecewise_constructE - _ZN40_INTERNAL_2cc89c1d_4_k_cu_372c3558_231794cuda3std3__45__cpo3endE)
_ZN40_INTERNAL_2cc89c1d_4_k_cu_372c3558_231794cuda3std3__45__cpo3endE:
	.zero		1
	.type		_ZN40_INTERNAL_2cc89c1d_4_k_cu_372c3558_231794cuda3std3__419piecewise_constructE,@object
	.size		_ZN40_INTERNAL_2cc89c1d_4_k_cu_372c3558_231794cuda3std3__419piecewise_constructE,(_ZN40_INTERNAL_2cc89c1d_4_k_cu_372c3558_231794cuda3std3__45__cpo4cendE - _ZN40_INTERNAL_2cc89c1d_4_k_cu_372c3558_231794cuda3std3__419piecewise_constructE)
_ZN40_INTERNAL_2cc89c1d_4_k_cu_372c3558_231794cuda3std3__419piecewise_constructE:
	.zero		1
	.type		_ZN40_INTERNAL_2cc89c1d_4_k_cu_372c3558_231794cuda3std3__45__cpo4cendE,@object
	.size		_ZN40_INTERNAL_2cc89c1d_4_k_cu_372c3558_231794cuda3std3__45__cpo4cendE,(_ZN40_INTERNAL_2cc89c1d_4_k_cu_372c3558_231794cuda3std6ranges3__45__cpo4swapE - _ZN40_INTERNAL_2cc89c1d_4_k_cu_372c3558_231794cuda3std3__45__cpo4cendE)
_ZN40_INTERNAL_2cc89c1d_4_k_cu_372c3558_231794cuda3std3__45__cpo4cendE:
	.zero		1
	.type		_ZN40_INTERNAL_2cc89c1d_4_k_cu_372c3558_231794cuda3std6ranges3__45__cpo4swapE,@object
	.size		_ZN40_INTERNAL_2cc89c1d_4_k_cu_372c3558_231794cuda3std6ranges3__45__cpo4swapE,(.L_10 - _ZN40_INTERNAL_2cc89c1d_4_k_cu_372c3558_231794cuda3std6ranges3__45__cpo4swapE)
_ZN40_INTERNAL_2cc89c1d_4_k_cu_372c3558_231794cuda3std6ranges3__45__cpo4swapE:
	.zero		1
.L_10:


//--------------------- .nv.constant0._ZN7cutlass13device_kernelINS_4gemm6kernel13GemmUniversalIN4cute5tupleIJiiiiEEENS1_10collective13CollectiveMmaINS1_35MainloopSm100TmaUmmaWarpSpecializedILi13ELi2ELi4ENS5_IJNS4_1CILi2EEENSA_ILi1EEESC_EEEEENS5_IJNSA_ILi64EEESF_NSA_ILi128EEEEEENS_12float_e5m2_tENS5_IJlSC_lEEESI_SJ_NS4_8TiledMMAINS4_8MMA_AtomIJNS4_10MMA_TraitsINS4_19SM100_MMA_F8F6F4_SSEJSI_SI_fSF_SF_NS4_17integral_constantINS4_4UMMA5MajorELSQ_0EEESR_NSO_INSP_7ScaleInELSS_0EEEST_EEEEEENS4_6LayoutINS5_IJSC_SC_SC_EEENS5_IJNSA_ILi0EEESY_SY_EEEEENS5_IJNS4_10UnderscoreES11_S11_EEEEENS4_13SM90_TMA_LOADENS4_14ComposedLayoutINS4_7SwizzleILi3ELi4ELi3EEENS4_18smem_ptr_flag_bitsILi8EEENSW_INS5_IJNSA_ILi8EEESG_EEENS5_IJSG_SC_EEEEEEEvNS4_8identityENS4_23SM90_TMA_LOAD_MULTICASTES1E_vS1F_EENS_8epilogue10collective18CollectiveEpilogueINS1I_23Sm100TmaWarpSpecializedILi1ELi1ELi32ELb0ELb0EEEJSH_NS5_IJNSW_ISF_SC_EES1N_EEESI_SJ_SI_SJ_NS1I_6fusion15FusionCallbacksIS1M_NS1P_17LinearCombinationISI_fSI_fLNS_15FloatRoundStyleE2EEESH_S1O_JEEENS4_5SM1004TMEM4LOAD26SM100_TMEM_LOAD_16dp32b32xES14_NS15_INS16_ILi2ELi4ELi3EEES19_NSW_INS5_IJS1A_SF_EEENS5_IJSF_SC_EEEEEEENS4_39AutoVectorizingCopyWithAssumedAlignmentILi128EEENS4_14SM90_TMA_STOREES23_S25_S25_EEEvvEEEEvNT_6ParamsE --------------------------
	.section	.nv.constant0._ZN7cutlass13device_kernelINS_4gemm6kernel13GemmUniversalIN4cute5tupleIJiiiiEEENS1_10collective13CollectiveMmaINS1_35MainloopSm100TmaUmmaWarpSpecializedILi13ELi2ELi4ENS5_IJNS4_1CILi2EEENSA_ILi1EEESC_EEEEENS5_IJNSA_ILi64EEESF_NSA_ILi128EEEEEENS_12float_e5m2_tENS5_IJlSC_lEEESI_SJ_NS4_8TiledMMAINS4_8MMA_AtomIJNS4_10MMA_TraitsINS4_19SM100_MMA_F8F6F4_SSEJSI_SI_fSF_SF_NS4_17integral_constantINS4_4UMMA5MajorELSQ_0EEESR_NSO_INSP_7ScaleInELSS_0EEEST_EEEEEENS4_6LayoutINS5_IJSC_SC_SC_EEENS5_IJNSA_ILi0EEESY_SY_EEEEENS5_IJNS4_10UnderscoreES11_S11_EEEEENS4_13SM90_TMA_LOADENS4_14ComposedLayoutINS4_7SwizzleILi3ELi4ELi3EEENS4_18smem_ptr_flag_bitsILi8EEENSW_INS5_IJNSA_ILi8EEESG_EEENS5_IJSG_SC_EEEEEEEvNS4_8identityENS4_23SM90_TMA_LOAD_MULTICASTES1E_vS1F_EENS_8epilogue10collective18CollectiveEpilogueINS1I_23Sm100TmaWarpSpecializedILi1ELi1ELi32ELb0ELb0EEEJSH_NS5_IJNSW_ISF_SC_EES1N_EEESI_SJ_SI_SJ_NS1I_6fusion15FusionCallbacksIS1M_NS1P_17LinearCombinationISI_fSI_fLNS_15FloatRoundStyleE2EEESH_S1O_JEEENS4_5SM1004TMEM4LOAD26SM100_TMEM_LOAD_16dp32b32xES14_NS15_INS16_ILi2ELi4ELi3EEES19_NSW_INS5_IJS1A_SF_EEENS5_IJSF_SC_EEEEEEENS4_39AutoVectorizingCopyWithAssumedAlignmentILi128EEENS4_14SM90_TMA_STOREES23_S25_S25_EEEvvEEEEvNT_6ParamsE,"a",@progbits
	.sectionflags	@""
	.align	4
.nv.constant0._ZN7cutlass13device_kernelINS_4gemm6kernel13GemmUniversalIN4cute5tupleIJiiiiEEENS1_10collective13CollectiveMmaINS1_35MainloopSm100TmaUmmaWarpSpecializedILi13ELi2ELi4ENS5_IJNS4_1CILi2EEENSA_ILi1EEESC_EEEEENS5_IJNSA_ILi64EEESF_NSA_ILi128EEEEEENS_12float_e5m2_tENS5_IJlSC_lEEESI_SJ_NS4_8TiledMMAINS4_8MMA_AtomIJNS4_10MMA_TraitsINS4_19SM100_MMA_F8F6F4_SSEJSI_SI_fSF_SF_NS4_17integral_constantINS4_4UMMA5MajorELSQ_0EEESR_NSO_INSP_7ScaleInELSS_0EEEST_EEEEEENS4_6LayoutINS5_IJSC_SC_SC_EEENS5_IJNSA_ILi0EEESY_SY_EEEEENS5_IJNS4_10UnderscoreES11_S11_EEEEENS4_13SM90_TMA_LOADENS4_14ComposedLayoutINS4_7SwizzleILi3ELi4ELi3EEENS4_18smem_ptr_flag_bitsILi8EEENSW_INS5_IJNSA_ILi8EEESG_EEENS5_IJSG_SC_EEEEEEEvNS4_8identityENS4_23SM90_TMA_LOAD_MULTICASTES1E_vS1F_EENS_8epilogue10collective18CollectiveEpilogueINS1I_23Sm100TmaWarpSpecializedILi1ELi1ELi32ELb0ELb0EEEJSH_NS5_IJNSW_ISF_SC_EES1N_EEESI_SJ_SI_SJ_NS1I_6fusion15FusionCallbacksIS1M_NS1P_17LinearCombinationISI_fSI_fLNS_15FloatRoundStyleE2EEESH_S1O_JEEENS4_5SM1004TMEM4LOAD26SM100_TMEM_LOAD_16dp32b32xES14_NS15_INS16_ILi2ELi4ELi3EEES19_NSW_INS5_IJS1A_SF_EEENS5_IJSF_SC_EEEEEEENS4_39AutoVectorizingCopyWithAssumedAlignmentILi128EEENS4_14SM90_TMA_STOREES23_S25_S25_EEEvvEEEEvNT_6ParamsE:
	.zero		2944


//--------------------- SYMBOLS --------------------------

	.type		.nv.reservedSmem.offset0,@object
	.size		.nv.reservedSmem.offset0,0x4
	.type		.nv.reservedSmem.cap,@object
	.size		.nv.reservedSmem.cap,0x4
	.type		__assertfail,@function
